//
// Generated by NVIDIA NVVM Compiler
//
// Compiler Build ID: CL-36424714
// Cuda compilation tools, release 13.0, V13.0.88
// Based on NVVM 20.0.0
//

.version 9.0
.target sm_100
.address_size 64

.func  (.param .align 16 .b8 func_retval0[16]) __internal_trig_reduction_slowpathd
(
	.param .b64 __internal_trig_reduction_slowpathd_param_0
)
;
.global .align 8 .b8 __cudart_i2opi_d[144] = {8, 93, 141, 31, 177, 95, 251, 107, 234, 146, 82, 138, 247, 57, 7, 61, 123, 241, 229, 235, 199, 186, 39, 117, 45, 234, 95, 158, 102, 63, 70, 79, 183, 9, 203, 39, 207, 126, 54, 109, 31, 109, 10, 90, 139, 17, 47, 239, 15, 152, 5, 222, 255, 151, 248, 31, 59, 40, 249, 189, 139, 95, 132, 156, 244, 57, 83, 131, 57, 214, 145, 57, 65, 126, 95, 180, 38, 112, 156, 233, 132, 68, 187, 46, 245, 53, 130, 232, 62, 167, 41, 177, 28, 235, 29, 254, 28, 146, 209, 9, 234, 46, 73, 6, 224, 210, 77, 66, 58, 110, 36, 183, 97, 197, 187, 222, 171, 99, 81, 254, 65, 144, 67, 60, 153, 149, 98, 219, 192, 221, 52, 245, 209, 87, 39, 252, 41, 21, 68, 78, 110, 131, 249, 162};

.func  (.param .align 4 .b8 func_retval0[4]) _Z3ray4vec3S_P8triangleS_S_ibiP6uchar4b(
	.param .align 16 .b8 _Z3ray4vec3S_P8triangleS_S_ibiP6uchar4b_param_0[24],
	.param .align 16 .b8 _Z3ray4vec3S_P8triangleS_S_ibiP6uchar4b_param_1[24],
	.param .b64 _Z3ray4vec3S_P8triangleS_S_ibiP6uchar4b_param_2,
	.param .align 16 .b8 _Z3ray4vec3S_P8triangleS_S_ibiP6uchar4b_param_3[24],
	.param .align 16 .b8 _Z3ray4vec3S_P8triangleS_S_ibiP6uchar4b_param_4[24],
	.param .b32 _Z3ray4vec3S_P8triangleS_S_ibiP6uchar4b_param_5,
	.param .b32 _Z3ray4vec3S_P8triangleS_S_ibiP6uchar4b_param_6
)
{
	.reg .pred 	%p<30>;
	.reg .b16 	%rs<35>;
	.reg .b32 	%r<30>;
	.reg .b64 	%rd<17>;
	.reg .b64 	%fd<218>;

	ld.param.f64 	%fd75, [_Z3ray4vec3S_P8triangleS_S_ibiP6uchar4b_param_4+16];
	ld.param.f64 	%fd72, [_Z3ray4vec3S_P8triangleS_S_ibiP6uchar4b_param_3+16];
	ld.param.f64 	%fd69, [_Z3ray4vec3S_P8triangleS_S_ibiP6uchar4b_param_1+16];
	ld.param.f64 	%fd66, [_Z3ray4vec3S_P8triangleS_S_ibiP6uchar4b_param_0+16];
	ld.param.v2.f64 	{%fd64, %fd65}, [_Z3ray4vec3S_P8triangleS_S_ibiP6uchar4b_param_0];
	ld.param.v2.f64 	{%fd67, %fd68}, [_Z3ray4vec3S_P8triangleS_S_ibiP6uchar4b_param_1];
	ld.param.u64 	%rd6, [_Z3ray4vec3S_P8triangleS_S_ibiP6uchar4b_param_2];
	ld.param.v2.f64 	{%fd70, %fd71}, [_Z3ray4vec3S_P8triangleS_S_ibiP6uchar4b_param_3];
	ld.param.v2.f64 	{%fd73, %fd74}, [_Z3ray4vec3S_P8triangleS_S_ibiP6uchar4b_param_4];
	ld.param.u32 	%r12, [_Z3ray4vec3S_P8triangleS_S_ibiP6uchar4b_param_5];
	cvta.to.global.u64 	%rd1, %rd6;
	setp.lt.s32 	%p1, %r12, 1;
	mov.b32 	%r27, -1;
	@%p1 bra 	$L__BB0_8;
	neg.s32 	%r24, %r12;
	add.s64 	%rd16, %rd1, 32;
	mov.b32 	%r27, -1;
	mov.b32 	%r25, 0;
$L__BB0_2:
	ld.global.f64 	%fd78, [%rd16+-8];
	ld.global.f64 	%fd79, [%rd16];
	ld.global.f64 	%fd80, [%rd16+8];
	ld.global.f64 	%fd3, [%rd16+-32];
	ld.global.f64 	%fd4, [%rd16+-24];
	ld.global.f64 	%fd5, [%rd16+-16];
	sub.f64 	%fd6, %fd78, %fd3;
	sub.f64 	%fd7, %fd79, %fd4;
	sub.f64 	%fd8, %fd80, %fd5;
	ld.global.f64 	%fd81, [%rd16+16];
	ld.global.f64 	%fd82, [%rd16+24];
	ld.global.f64 	%fd83, [%rd16+32];
	sub.f64 	%fd9, %fd81, %fd3;
	sub.f64 	%fd10, %fd82, %fd4;
	sub.f64 	%fd11, %fd83, %fd5;
	mul.f64 	%fd84, %fd68, %fd11;
	mul.f64 	%fd85, %fd69, %fd10;
	sub.f64 	%fd13, %fd84, %fd85;
	mul.f64 	%fd86, %fd69, %fd9;
	mul.f64 	%fd87, %fd67, %fd11;
	sub.f64 	%fd14, %fd86, %fd87;
	mul.f64 	%fd88, %fd67, %fd10;
	mul.f64 	%fd89, %fd68, %fd9;
	sub.f64 	%fd15, %fd88, %fd89;
	mul.f64 	%fd90, %fd7, %fd14;
	fma.rn.f64 	%fd91, %fd6, %fd13, %fd90;
	fma.rn.f64 	%fd16, %fd8, %fd15, %fd91;
	abs.f64 	%fd92, %fd16;
	setp.lt.f64 	%p2, %fd92, 0d3DDB7CDFD9D7BDBB;
	@%p2 bra 	$L__BB0_7;
	fma.rn.f64 	%fd93, %fd67, 0d3F847AE147AE147B, %fd64;
	sub.f64 	%fd17, %fd93, %fd3;
	fma.rn.f64 	%fd94, %fd68, 0d3F847AE147AE147B, %fd65;
	sub.f64 	%fd18, %fd94, %fd4;
	fma.rn.f64 	%fd95, %fd69, 0d3F847AE147AE147B, %fd66;
	sub.f64 	%fd19, %fd95, %fd5;
	mul.f64 	%fd96, %fd14, %fd18;
	fma.rn.f64 	%fd97, %fd13, %fd17, %fd96;
	fma.rn.f64 	%fd98, %fd15, %fd19, %fd97;
	div.rn.f64 	%fd20, %fd98, %fd16;
	setp.lt.f64 	%p3, %fd20, 0d0000000000000000;
	setp.gt.f64 	%p4, %fd20, 0d3FF0000000000000;
	or.pred  	%p5, %p3, %p4;
	@%p5 bra 	$L__BB0_7;
	mul.f64 	%fd99, %fd8, %fd18;
	mul.f64 	%fd100, %fd7, %fd19;
	sub.f64 	%fd21, %fd99, %fd100;
	mul.f64 	%fd101, %fd6, %fd19;
	mul.f64 	%fd102, %fd8, %fd17;
	sub.f64 	%fd22, %fd101, %fd102;
	mul.f64 	%fd103, %fd7, %fd17;
	mul.f64 	%fd104, %fd6, %fd18;
	sub.f64 	%fd23, %fd103, %fd104;
	mul.f64 	%fd105, %fd68, %fd22;
	fma.rn.f64 	%fd106, %fd67, %fd21, %fd105;
	fma.rn.f64 	%fd107, %fd69, %fd23, %fd106;
	div.rn.f64 	%fd108, %fd107, %fd16;
	setp.lt.f64 	%p6, %fd108, 0d0000000000000000;
	add.f64 	%fd109, %fd20, %fd108;
	setp.gt.f64 	%p7, %fd109, 0d3FF0000000000000;
	or.pred  	%p8, %p6, %p7;
	@%p8 bra 	$L__BB0_7;
	mul.f64 	%fd110, %fd10, %fd22;
	fma.rn.f64 	%fd111, %fd9, %fd21, %fd110;
	fma.rn.f64 	%fd112, %fd11, %fd23, %fd111;
	div.rn.f64 	%fd24, %fd112, %fd16;
	setp.lt.f64 	%p9, %fd24, 0d0000000000000000;
	@%p9 bra 	$L__BB0_7;
	setp.eq.s32 	%p10, %r27, -1;
	setp.lt.f64 	%p11, %fd24, %fd213;
	or.pred  	%p12, %p10, %p11;
	selp.b32 	%r27, %r25, %r27, %p12;
	selp.f64 	%fd213, %fd24, %fd213, %p12;
$L__BB0_7:
	add.s32 	%r25, %r25, 1;
	add.s32 	%r24, %r24, 1;
	setp.ne.s32 	%p13, %r24, 0;
	add.s64 	%rd16, %rd16, 96;
	@%p13 bra 	$L__BB0_2;
$L__BB0_8:
	setp.eq.s32 	%p14, %r27, -1;
	mov.b16 	%rs32, 0;
	mov.u16 	%rs33, %rs32;
	mov.u16 	%rs34, %rs32;
	@%p14 bra 	$L__BB0_19;
	setp.lt.s32 	%p15, %r12, 1;
	fma.rn.f64 	%fd113, %fd67, 0d3F847AE147AE147B, %fd64;
	fma.rn.f64 	%fd28, %fd67, %fd213, %fd113;
	fma.rn.f64 	%fd114, %fd68, 0d3F847AE147AE147B, %fd65;
	fma.rn.f64 	%fd29, %fd68, %fd213, %fd114;
	fma.rn.f64 	%fd115, %fd69, 0d3F847AE147AE147B, %fd66;
	fma.rn.f64 	%fd30, %fd69, %fd213, %fd115;
	sub.f64 	%fd116, %fd70, %fd28;
	sub.f64 	%fd117, %fd71, %fd29;
	sub.f64 	%fd118, %fd72, %fd30;
	mul.f64 	%fd119, %fd117, %fd117;
	fma.rn.f64 	%fd120, %fd116, %fd116, %fd119;
	fma.rn.f64 	%fd121, %fd118, %fd118, %fd120;
	sqrt.rn.f64 	%fd31, %fd121;
	div.rn.f64 	%fd32, %fd116, %fd31;
	div.rn.f64 	%fd33, %fd117, %fd31;
	div.rn.f64 	%fd34, %fd118, %fd31;
	@%p15 bra 	$L__BB0_16;
	mov.b32 	%r29, 0;
$L__BB0_11:
	ld.param.u64 	%rd13, [_Z3ray4vec3S_P8triangleS_S_ibiP6uchar4b_param_2];
	cvta.to.global.u64 	%rd7, %rd13;
	mul.wide.u32 	%rd8, %r29, 96;
	add.s64 	%rd9, %rd7, %rd8;
	ld.global.f64 	%fd122, [%rd9+24];
	ld.global.f64 	%fd123, [%rd9+32];
	ld.global.f64 	%fd124, [%rd9+40];
	ld.global.f64 	%fd35, [%rd9];
	ld.global.f64 	%fd36, [%rd9+8];
	ld.global.f64 	%fd37, [%rd9+16];
	sub.f64 	%fd38, %fd122, %fd35;
	sub.f64 	%fd39, %fd123, %fd36;
	sub.f64 	%fd40, %fd124, %fd37;
	ld.global.f64 	%fd125, [%rd9+48];
	ld.global.f64 	%fd126, [%rd9+56];
	ld.global.f64 	%fd127, [%rd9+64];
	sub.f64 	%fd41, %fd125, %fd35;
	sub.f64 	%fd42, %fd126, %fd36;
	sub.f64 	%fd43, %fd127, %fd37;
	mul.f64 	%fd128, %fd33, %fd43;
	mul.f64 	%fd129, %fd34, %fd42;
	sub.f64 	%fd44, %fd128, %fd129;
	mul.f64 	%fd130, %fd34, %fd41;
	mul.f64 	%fd131, %fd32, %fd43;
	sub.f64 	%fd45, %fd130, %fd131;
	mul.f64 	%fd132, %fd32, %fd42;
	mul.f64 	%fd133, %fd33, %fd41;
	sub.f64 	%fd46, %fd132, %fd133;
	mul.f64 	%fd134, %fd39, %fd45;
	fma.rn.f64 	%fd135, %fd38, %fd44, %fd134;
	fma.rn.f64 	%fd47, %fd40, %fd46, %fd135;
	abs.f64 	%fd136, %fd47;
	setp.lt.f64 	%p16, %fd136, 0d3DDB7CDFD9D7BDBB;
	@%p16 bra 	$L__BB0_15;
	sub.f64 	%fd48, %fd28, %fd35;
	sub.f64 	%fd49, %fd29, %fd36;
	sub.f64 	%fd50, %fd30, %fd37;
	mul.f64 	%fd137, %fd45, %fd49;
	fma.rn.f64 	%fd138, %fd44, %fd48, %fd137;
	fma.rn.f64 	%fd139, %fd46, %fd50, %fd138;
	div.rn.f64 	%fd51, %fd139, %fd47;
	setp.lt.f64 	%p17, %fd51, 0d0000000000000000;
	setp.gt.f64 	%p18, %fd51, 0d3FF0000000000000;
	or.pred  	%p19, %p17, %p18;
	@%p19 bra 	$L__BB0_15;
	mul.f64 	%fd140, %fd40, %fd49;
	mul.f64 	%fd141, %fd39, %fd50;
	sub.f64 	%fd52, %fd140, %fd141;
	mul.f64 	%fd142, %fd38, %fd50;
	mul.f64 	%fd143, %fd40, %fd48;
	sub.f64 	%fd53, %fd142, %fd143;
	mul.f64 	%fd144, %fd39, %fd48;
	mul.f64 	%fd145, %fd38, %fd49;
	sub.f64 	%fd54, %fd144, %fd145;
	mul.f64 	%fd146, %fd33, %fd53;
	fma.rn.f64 	%fd147, %fd32, %fd52, %fd146;
	fma.rn.f64 	%fd148, %fd34, %fd54, %fd147;
	div.rn.f64 	%fd149, %fd148, %fd47;
	setp.lt.f64 	%p20, %fd149, 0d0000000000000000;
	add.f64 	%fd150, %fd51, %fd149;
	setp.gt.f64 	%p21, %fd150, 0d3FF0000000000000;
	or.pred  	%p22, %p20, %p21;
	@%p22 bra 	$L__BB0_15;
	mul.f64 	%fd151, %fd42, %fd53;
	fma.rn.f64 	%fd152, %fd41, %fd52, %fd151;
	fma.rn.f64 	%fd153, %fd43, %fd54, %fd152;
	div.rn.f64 	%fd154, %fd153, %fd47;
	setp.gt.f64 	%p23, %fd154, 0d0000000000000000;
	setp.lt.f64 	%p24, %fd154, %fd31;
	and.pred  	%p25, %p23, %p24;
	setp.ne.s32 	%p26, %r29, %r27;
	and.pred  	%p27, %p25, %p26;
	mov.u16 	%rs33, %rs32;
	mov.u16 	%rs34, %rs32;
	@%p27 bra 	$L__BB0_19;
$L__BB0_15:
	add.s32 	%r29, %r29, 1;
	setp.ne.s32 	%p28, %r29, %r12;
	@%p28 bra 	$L__BB0_11;
$L__BB0_16:
	ld.param.u32 	%r22, [_Z3ray4vec3S_P8triangleS_S_ibiP6uchar4b_param_6];
	ld.param.u64 	%rd14, [_Z3ray4vec3S_P8triangleS_S_ibiP6uchar4b_param_2];
	cvta.to.global.u64 	%rd10, %rd14;
	mul.wide.s32 	%rd11, %r27, 96;
	add.s64 	%rd12, %rd10, %rd11;
	add.s64 	%rd5, %rd12, 72;
	ld.global.f64 	%fd217, [%rd12+72];
	ld.global.f64 	%fd216, [%rd12+80];
	ld.global.f64 	%fd215, [%rd12+88];
	setp.lt.s32 	%p29, %r22, 1;
	@%p29 bra 	$L__BB0_18;
	ld.param.u32 	%r23, [_Z3ray4vec3S_P8triangleS_S_ibiP6uchar4b_param_6];
	ld.param.u64 	%rd15, [_Z3ray4vec3S_P8triangleS_S_ibiP6uchar4b_param_2];
	ld.global.f64 	%fd156, [%rd5+-48];
	ld.global.f64 	%fd157, [%rd5+-40];
	ld.global.f64 	%fd158, [%rd5+-32];
	ld.global.f64 	%fd159, [%rd5+-72];
	ld.global.f64 	%fd160, [%rd5+-64];
	ld.global.f64 	%fd161, [%rd5+-56];
	sub.f64 	%fd162, %fd156, %fd159;
	sub.f64 	%fd163, %fd157, %fd160;
	sub.f64 	%fd164, %fd158, %fd161;
	ld.global.f64 	%fd165, [%rd5+-24];
	ld.global.f64 	%fd166, [%rd5+-16];
	ld.global.f64 	%fd167, [%rd5+-8];
	sub.f64 	%fd168, %fd165, %fd159;
	sub.f64 	%fd169, %fd166, %fd160;
	sub.f64 	%fd170, %fd167, %fd161;
	mul.f64 	%fd171, %fd163, %fd170;
	mul.f64 	%fd172, %fd164, %fd169;
	sub.f64 	%fd173, %fd171, %fd172;
	mul.f64 	%fd174, %fd164, %fd168;
	mul.f64 	%fd175, %fd162, %fd170;
	sub.f64 	%fd176, %fd174, %fd175;
	mul.f64 	%fd177, %fd162, %fd169;
	mul.f64 	%fd178, %fd163, %fd168;
	sub.f64 	%fd179, %fd177, %fd178;
	mul.f64 	%fd180, %fd176, %fd176;
	fma.rn.f64 	%fd181, %fd173, %fd173, %fd180;
	fma.rn.f64 	%fd182, %fd179, %fd179, %fd181;
	sqrt.rn.f64 	%fd183, %fd182;
	div.rn.f64 	%fd184, %fd173, %fd183;
	div.rn.f64 	%fd185, %fd176, %fd183;
	div.rn.f64 	%fd186, %fd179, %fd183;
	mul.f64 	%fd187, %fd68, %fd185;
	fma.rn.f64 	%fd188, %fd67, %fd184, %fd187;
	fma.rn.f64 	%fd189, %fd69, %fd186, %fd188;
	mul.f64 	%fd190, %fd189, 0dC000000000000000;
	fma.rn.f64 	%fd191, %fd184, %fd190, %fd67;
	fma.rn.f64 	%fd192, %fd185, %fd190, %fd68;
	fma.rn.f64 	%fd193, %fd186, %fd190, %fd69;
	add.s32 	%r18, %r23, -1;
	{ // callseq 0, 0
	.param .align 16 .b8 param0[24];
	st.param.v2.f64 	[param0], {%fd28, %fd29};
	st.param.f64 	[param0+16], %fd30;
	.param .align 16 .b8 param1[24];
	st.param.v2.f64 	[param1], {%fd191, %fd192};
	st.param.f64 	[param1+16], %fd193;
	.param .b64 param2;
	st.param.b64 	[param2], %rd15;
	.param .align 16 .b8 param3[24];
	st.param.v2.f64 	[param3], {%fd70, %fd71};
	st.param.f64 	[param3+16], %fd72;
	.param .align 16 .b8 param4[24];
	st.param.v2.f64 	[param4], {%fd73, %fd74};
	st.param.f64 	[param4+16], %fd75;
	.param .b32 param5;
	st.param.b32 	[param5], %r12;
	.param .b32 param6;
	st.param.b32 	[param6], %r18;
	.param .align 4 .b8 retval0[4];
	call.uni (retval0), 
	_Z3ray4vec3S_P8triangleS_S_ibiP6uchar4b, 
	(
	param0, 
	param1, 
	param2, 
	param3, 
	param4, 
	param5, 
	param6
	);
	ld.param.v4.b8 	{%rs9, %rs10, %rs11, %rs12}, [retval0];
	} // callseq 0
	and.b16  	%rs17, %rs11, 255;
	and.b16  	%rs18, %rs10, 255;
	and.b16  	%rs19, %rs9, 255;
	cvt.rn.f64.u16 	%fd194, %rs19;
	cvt.rn.f64.u16 	%fd195, %rs18;
	cvt.rn.f64.u16 	%fd196, %rs17;
	mul.f64 	%fd197, %fd194, 0d3FE0000000000000;
	mul.f64 	%fd198, %fd195, 0d3FE0000000000000;
	mul.f64 	%fd199, %fd196, 0d3FE0000000000000;
	fma.rn.f64 	%fd200, %fd217, 0d3FE0000000000000, %fd197;
	fma.rn.f64 	%fd201, %fd216, 0d3FE0000000000000, %fd198;
	fma.rn.f64 	%fd202, %fd215, 0d3FE0000000000000, %fd199;
	mul.f64 	%fd203, %fd200, 0d3FE0000000000000;
	mul.f64 	%fd204, %fd201, 0d3FE0000000000000;
	mul.f64 	%fd205, %fd202, 0d3FE0000000000000;
	{ // callseq 1, 0
	.param .align 16 .b8 param0[24];
	st.param.v2.f64 	[param0], {%fd28, %fd29};
	st.param.f64 	[param0+16], %fd30;
	.param .align 16 .b8 param1[24];
	st.param.v2.f64 	[param1], {%fd67, %fd68};
	st.param.f64 	[param1+16], %fd69;
	.param .b64 param2;
	st.param.b64 	[param2], %rd15;
	.param .align 16 .b8 param3[24];
	st.param.v2.f64 	[param3], {%fd70, %fd71};
	st.param.f64 	[param3+16], %fd72;
	.param .align 16 .b8 param4[24];
	st.param.v2.f64 	[param4], {%fd73, %fd74};
	st.param.f64 	[param4+16], %fd75;
	.param .b32 param5;
	st.param.b32 	[param5], %r12;
	.param .b32 param6;
	st.param.b32 	[param6], %r18;
	.param .align 4 .b8 retval0[4];
	call.uni (retval0), 
	_Z3ray4vec3S_P8triangleS_S_ibiP6uchar4b, 
	(
	param0, 
	param1, 
	param2, 
	param3, 
	param4, 
	param5, 
	param6
	);
	ld.param.v4.b8 	{%rs20, %rs21, %rs22, %rs23}, [retval0];
	} // callseq 1
	and.b16  	%rs28, %rs22, 255;
	and.b16  	%rs29, %rs21, 255;
	and.b16  	%rs30, %rs20, 255;
	cvt.rn.f64.u16 	%fd206, %rs30;
	cvt.rn.f64.u16 	%fd207, %rs29;
	cvt.rn.f64.u16 	%fd208, %rs28;
	fma.rn.f64 	%fd217, %fd206, 0d3FE0000000000000, %fd203;
	fma.rn.f64 	%fd216, %fd207, 0d3FE0000000000000, %fd204;
	fma.rn.f64 	%fd215, %fd208, 0d3FE0000000000000, %fd205;
$L__BB0_18:
	fma.rn.f64 	%fd209, %fd75, %fd215, 0d0000000000000000;
	cvt.rzi.u32.f64 	%r19, %fd209;
	fma.rn.f64 	%fd210, %fd74, %fd216, 0d0000000000000000;
	cvt.rzi.u32.f64 	%r20, %fd210;
	fma.rn.f64 	%fd211, %fd73, %fd217, 0d0000000000000000;
	cvt.rzi.u32.f64 	%r21, %fd211;
	cvt.u16.u32 	%rs32, %r21;
	cvt.u16.u32 	%rs33, %r20;
	cvt.u16.u32 	%rs34, %r19;
$L__BB0_19:
	mov.b16 	%rs31, 0;
	st.param.v4.b8 	[func_retval0], {%rs32, %rs33, %rs34, %rs31};
	ret;

}
	// .globl	_Z10render_gpu4vec3S_P8triangleP6uchar4iidS_S_iiS3_
.visible .entry _Z10render_gpu4vec3S_P8triangleP6uchar4iidS_S_iiS3_(
	.param .align 8 .b8 _Z10render_gpu4vec3S_P8triangleP6uchar4iidS_S_iiS3__param_0[24],
	.param .align 8 .b8 _Z10render_gpu4vec3S_P8triangleP6uchar4iidS_S_iiS3__param_1[24],
	.param .u64 .ptr .align 1 _Z10render_gpu4vec3S_P8triangleP6uchar4iidS_S_iiS3__param_2,
	.param .u64 .ptr .align 1 _Z10render_gpu4vec3S_P8triangleP6uchar4iidS_S_iiS3__param_3,
	.param .u32 _Z10render_gpu4vec3S_P8triangleP6uchar4iidS_S_iiS3__param_4,
	.param .u32 _Z10render_gpu4vec3S_P8triangleP6uchar4iidS_S_iiS3__param_5,
	.param .f64 _Z10render_gpu4vec3S_P8triangleP6uchar4iidS_S_iiS3__param_6,
	.param .align 8 .b8 _Z10render_gpu4vec3S_P8triangleP6uchar4iidS_S_iiS3__param_7[24],
	.param .align 8 .b8 _Z10render_gpu4vec3S_P8triangleP6uchar4iidS_S_iiS3__param_8[24],
	.param .u32 _Z10render_gpu4vec3S_P8triangleP6uchar4iidS_S_iiS3__param_9,
	.param .u32 _Z10render_gpu4vec3S_P8triangleP6uchar4iidS_S_iiS3__param_10,
	.param .u64 .ptr .align 1 _Z10render_gpu4vec3S_P8triangleP6uchar4iidS_S_iiS3__param_11
)
{
	.reg .pred 	%p<17>;
	.reg .b16 	%rs<25>;
	.reg .b32 	%r<72>;
	.reg .b64 	%rd<12>;
	.reg .b64 	%fd<164>;

	ld.param.f64 	%fd45, [_Z10render_gpu4vec3S_P8triangleP6uchar4iidS_S_iiS3__param_8+16];
	ld.param.f64 	%fd44, [_Z10render_gpu4vec3S_P8triangleP6uchar4iidS_S_iiS3__param_8+8];
	ld.param.f64 	%fd43, [_Z10render_gpu4vec3S_P8triangleP6uchar4iidS_S_iiS3__param_8];
	ld.param.f64 	%fd42, [_Z10render_gpu4vec3S_P8triangleP6uchar4iidS_S_iiS3__param_7+16];
	ld.param.f64 	%fd41, [_Z10render_gpu4vec3S_P8triangleP6uchar4iidS_S_iiS3__param_7+8];
	ld.param.f64 	%fd40, [_Z10render_gpu4vec3S_P8triangleP6uchar4iidS_S_iiS3__param_7];
	ld.param.f64 	%fd39, [_Z10render_gpu4vec3S_P8triangleP6uchar4iidS_S_iiS3__param_1+16];
	ld.param.f64 	%fd38, [_Z10render_gpu4vec3S_P8triangleP6uchar4iidS_S_iiS3__param_1+8];
	ld.param.f64 	%fd37, [_Z10render_gpu4vec3S_P8triangleP6uchar4iidS_S_iiS3__param_1];
	ld.param.f64 	%fd36, [_Z10render_gpu4vec3S_P8triangleP6uchar4iidS_S_iiS3__param_0+16];
	ld.param.f64 	%fd35, [_Z10render_gpu4vec3S_P8triangleP6uchar4iidS_S_iiS3__param_0+8];
	ld.param.f64 	%fd34, [_Z10render_gpu4vec3S_P8triangleP6uchar4iidS_S_iiS3__param_0];
	ld.param.u64 	%rd3, [_Z10render_gpu4vec3S_P8triangleP6uchar4iidS_S_iiS3__param_3];
	ld.param.u32 	%r15, [_Z10render_gpu4vec3S_P8triangleP6uchar4iidS_S_iiS3__param_4];
	ld.param.u32 	%r16, [_Z10render_gpu4vec3S_P8triangleP6uchar4iidS_S_iiS3__param_5];
	ld.param.f64 	%fd46, [_Z10render_gpu4vec3S_P8triangleP6uchar4iidS_S_iiS3__param_6];
	ld.param.u32 	%r17, [_Z10render_gpu4vec3S_P8triangleP6uchar4iidS_S_iiS3__param_9];
	ld.param.u32 	%r18, [_Z10render_gpu4vec3S_P8triangleP6uchar4iidS_S_iiS3__param_10];
	cvta.to.global.u64 	%rd1, %rd3;
	mov.u32 	%r19, %ntid.x;
	mov.u32 	%r20, %ctaid.x;
	mov.u32 	%r21, %tid.x;
	mad.lo.s32 	%r69, %r19, %r20, %r21;
	mov.u32 	%r22, %ntid.y;
	mov.u32 	%r23, %ctaid.y;
	mov.u32 	%r24, %tid.y;
	mad.lo.s32 	%r2, %r22, %r23, %r24;
	mov.u32 	%r25, %nctaid.y;
	mul.lo.s32 	%r3, %r22, %r25;
	add.s32 	%r26, %r16, -1;
	cvt.rn.f64.s32 	%fd47, %r26;
	mov.f64 	%fd48, 0d4000000000000000;
	div.rn.f64 	%fd1, %fd48, %fd47;
	mul.f64 	%fd49, %fd46, 0d400921FB54442D18;
	div.rn.f64 	%fd2, %fd49, 0d4076800000000000;
	abs.f64 	%fd3, %fd2;
	setp.neu.f64 	%p3, %fd3, 0d7FF0000000000000;
	@%p3 bra 	$L__BB1_2;
	mov.f64 	%fd55, 0d0000000000000000;
	mul.rn.f64 	%fd162, %fd2, %fd55;
	mov.pred 	%p16, -1;
	bra.uni 	$L__BB1_5;
$L__BB1_2:
	mul.f64 	%fd50, %fd2, 0d3FE45F306DC9C883;
	cvt.rni.s32.f64 	%r68, %fd50;
	cvt.rn.f64.s32 	%fd51, %r68;
	fma.rn.f64 	%fd52, %fd51, 0dBFF921FB54442D18, %fd2;
	fma.rn.f64 	%fd53, %fd51, 0dBC91A62633145C00, %fd52;
	fma.rn.f64 	%fd162, %fd51, 0dB97B839A252049C0, %fd53;
	setp.ltu.f64 	%p4, %fd3, 0d41E0000000000000;
	@%p4 bra 	$L__BB1_4;
	{ // callseq 2, 0
	.param .b64 param0;
	st.param.f64 	[param0], %fd2;
	.param .align 16 .b8 retval0[16];
	call.uni (retval0), 
	__internal_trig_reduction_slowpathd, 
	(
	param0
	);
	ld.param.f64 	%fd162, [retval0];
	ld.param.b32 	%r68, [retval0+8];
	} // callseq 2
$L__BB1_4:
	and.b32  	%r28, %r68, 1;
	setp.eq.b32 	%p5, %r28, 1;
	not.pred 	%p16, %p5;
$L__BB1_5:
	mul.f64 	%fd56, %fd162, %fd162;
	fma.rn.f64 	%fd57, %fd56, 0d3EE48DAC2799BCB9, 0dBEF9757C5B27EBB1;
	fma.rn.f64 	%fd58, %fd57, %fd56, 0d3F0980E90FD91E04;
	fma.rn.f64 	%fd59, %fd58, %fd56, 0dBEFAE2B0417D7E1D;
	fma.rn.f64 	%fd60, %fd59, %fd56, 0d3F119F5341BFBA57;
	fma.rn.f64 	%fd61, %fd60, %fd56, 0d3F15E791A00F6919;
	fma.rn.f64 	%fd62, %fd61, %fd56, 0d3F2FF2E7FADEC73A;
	fma.rn.f64 	%fd63, %fd62, %fd56, 0d3F434BC1B206DA62;
	fma.rn.f64 	%fd64, %fd63, %fd56, 0d3F57DB18EF2F83F9;
	fma.rn.f64 	%fd65, %fd64, %fd56, 0d3F6D6D2E7AE49FBC;
	fma.rn.f64 	%fd66, %fd65, %fd56, 0d3F8226E3A816A776;
	fma.rn.f64 	%fd67, %fd66, %fd56, 0d3F9664F485D25660;
	fma.rn.f64 	%fd68, %fd67, %fd56, 0d3FABA1BA1BABF31D;
	fma.rn.f64 	%fd69, %fd68, %fd56, 0d3FC11111111105D2;
	fma.rn.f64 	%fd70, %fd69, %fd56, 0d3FD555555555555E;
	mul.f64 	%fd9, %fd56, %fd70;
	fma.rn.f64 	%fd163, %fd9, %fd162, %fd162;
	@%p16 bra 	$L__BB1_7;
	sub.f64 	%fd71, %fd163, %fd162;
	neg.f64 	%fd72, %fd71;
	fma.rn.f64 	%fd73, %fd9, %fd162, %fd72;
	rcp.approx.ftz.f64 	%fd74, %fd163;
	neg.f64 	%fd75, %fd163;
	fma.rn.f64 	%fd76, %fd75, %fd74, 0d3FF0000000000000;
	fma.rn.f64 	%fd77, %fd76, %fd76, %fd76;
	fma.rn.f64 	%fd78, %fd77, %fd74, %fd74;
	neg.f64 	%fd79, %fd78;
	fma.rn.f64 	%fd80, %fd163, %fd79, 0d3FF0000000000000;
	fma.rn.f64 	%fd81, %fd79, %fd73, %fd80;
	fma.rn.f64 	%fd163, %fd81, %fd79, %fd79;
$L__BB1_7:
	sub.f64 	%fd82, %fd37, %fd34;
	sub.f64 	%fd83, %fd38, %fd35;
	sub.f64 	%fd84, %fd39, %fd36;
	mul.f64 	%fd85, %fd83, %fd83;
	fma.rn.f64 	%fd86, %fd82, %fd82, %fd85;
	fma.rn.f64 	%fd87, %fd84, %fd84, %fd86;
	sqrt.rn.f64 	%fd88, %fd87;
	div.rn.f64 	%fd13, %fd82, %fd88;
	div.rn.f64 	%fd14, %fd83, %fd88;
	div.rn.f64 	%fd15, %fd84, %fd88;
	mul.f64 	%fd89, %fd15, 0d0000000000000000;
	sub.f64 	%fd90, %fd14, %fd89;
	sub.f64 	%fd91, %fd89, %fd13;
	mul.f64 	%fd92, %fd13, 0d0000000000000000;
	mul.f64 	%fd93, %fd14, 0d0000000000000000;
	sub.f64 	%fd94, %fd92, %fd93;
	mul.f64 	%fd95, %fd91, %fd91;
	fma.rn.f64 	%fd96, %fd90, %fd90, %fd95;
	fma.rn.f64 	%fd97, %fd94, %fd94, %fd96;
	sqrt.rn.f64 	%fd98, %fd97;
	div.rn.f64 	%fd16, %fd90, %fd98;
	div.rn.f64 	%fd17, %fd91, %fd98;
	div.rn.f64 	%fd18, %fd94, %fd98;
	mul.f64 	%fd99, %fd15, %fd17;
	mul.f64 	%fd100, %fd14, %fd18;
	sub.f64 	%fd19, %fd99, %fd100;
	mul.f64 	%fd101, %fd13, %fd18;
	mul.f64 	%fd102, %fd15, %fd16;
	sub.f64 	%fd20, %fd101, %fd102;
	mul.f64 	%fd103, %fd14, %fd16;
	mul.f64 	%fd104, %fd13, %fd17;
	sub.f64 	%fd21, %fd103, %fd104;
	setp.ge.s32 	%p7, %r69, %r15;
	@%p7 bra 	$L__BB1_15;
	rcp.rn.f64 	%fd105, %fd163;
	cvt.rn.f64.s32 	%fd22, %r16;
	cvt.rn.f64.s32 	%fd23, %r15;
	mul.f64 	%fd24, %fd13, %fd105;
	mul.f64 	%fd25, %fd14, %fd105;
	mul.f64 	%fd26, %fd15, %fd105;
	add.s32 	%r7, %r2, %r3;
	max.s32 	%r29, %r16, %r7;
	setp.lt.s32 	%p8, %r7, %r16;
	selp.u32 	%r30, 1, 0, %p8;
	add.s32 	%r31, %r7, %r30;
	sub.s32 	%r32, %r29, %r31;
	div.u32 	%r8, %r32, %r3;
	cvt.rn.f64.u32 	%fd106, %r2;
	fma.rn.f64 	%fd107, %fd1, %fd106, 0dBFF0000000000000;
	mul.f64 	%fd108, %fd107, %fd22;
	div.rn.f64 	%fd109, %fd108, %fd23;
	mul.f64 	%fd27, %fd19, %fd109;
	mul.f64 	%fd28, %fd20, %fd109;
	mul.f64 	%fd29, %fd21, %fd109;
	not.b32 	%r33, %r2;
	add.s32 	%r34, %r16, %r33;
	mul.lo.s32 	%r9, %r34, %r15;
	add.s32 	%r35, %r15, -1;
	cvt.rn.f64.s32 	%fd110, %r35;
	mov.f64 	%fd111, 0d4000000000000000;
	div.rn.f64 	%fd30, %fd111, %fd110;
$L__BB1_9:
	setp.ge.s32 	%p9, %r2, %r16;
	@%p9 bra 	$L__BB1_14;
	setp.lt.s32 	%p10, %r7, %r16;
	selp.u32 	%r36, -1, 0, %p10;
	add.s32 	%r37, %r8, %r36;
	and.b32  	%r38, %r37, 1;
	setp.eq.b32 	%p11, %r38, 1;
	cvt.rn.f64.s32 	%fd112, %r69;
	fma.rn.f64 	%fd113, %fd30, %fd112, 0dBFF0000000000000;
	mul.f64 	%fd31, %fd16, %fd113;
	mul.f64 	%fd32, %fd17, %fd113;
	mul.f64 	%fd33, %fd18, %fd113;
	mov.u32 	%r71, %r2;
	@%p11 bra 	$L__BB1_12;
	ld.param.u64 	%rd10, [_Z10render_gpu4vec3S_P8triangleP6uchar4iidS_S_iiS3__param_2];
	add.f64 	%fd114, %fd31, %fd27;
	add.f64 	%fd115, %fd24, %fd114;
	add.f64 	%fd116, %fd32, %fd28;
	add.f64 	%fd117, %fd25, %fd116;
	add.f64 	%fd118, %fd33, %fd29;
	add.f64 	%fd119, %fd26, %fd118;
	mul.f64 	%fd120, %fd117, %fd117;
	fma.rn.f64 	%fd121, %fd115, %fd115, %fd120;
	fma.rn.f64 	%fd122, %fd119, %fd119, %fd121;
	sqrt.rn.f64 	%fd123, %fd122;
	div.rn.f64 	%fd124, %fd115, %fd123;
	div.rn.f64 	%fd125, %fd117, %fd123;
	div.rn.f64 	%fd126, %fd119, %fd123;
	{ // callseq 3, 0
	.param .align 16 .b8 param0[24];
	st.param.v2.f64 	[param0], {%fd34, %fd35};
	st.param.f64 	[param0+16], %fd36;
	.param .align 16 .b8 param1[24];
	st.param.v2.f64 	[param1], {%fd124, %fd125};
	st.param.f64 	[param1+16], %fd126;
	.param .b64 param2;
	st.param.b64 	[param2], %rd10;
	.param .align 16 .b8 param3[24];
	st.param.v2.f64 	[param3], {%fd40, %fd41};
	st.param.f64 	[param3+16], %fd42;
	.param .align 16 .b8 param4[24];
	st.param.v2.f64 	[param4], {%fd43, %fd44};
	st.param.f64 	[param4+16], %fd45;
	.param .b32 param5;
	st.param.b32 	[param5], %r17;
	.param .b32 param6;
	st.param.b32 	[param6], %r18;
	.param .align 4 .b8 retval0[4];
	call.uni (retval0), 
	_Z3ray4vec3S_P8triangleS_S_ibiP6uchar4b, 
	(
	param0, 
	param1, 
	param2, 
	param3, 
	param4, 
	param5, 
	param6
	);
	ld.param.v4.b8 	{%rs1, %rs2, %rs3, %rs4}, [retval0];
	} // callseq 3
	add.s32 	%r39, %r9, %r69;
	mul.wide.s32 	%rd4, %r39, 4;
	add.s64 	%rd5, %rd1, %rd4;
	cvt.u32.u16 	%r40, %rs2;
	cvt.u32.u16 	%r41, %rs1;
	prmt.b32 	%r42, %r41, %r40, 0x3340U;
	cvt.u32.u16 	%r43, %rs3;
	prmt.b32 	%r44, %r43, 0, 0x3340U;
	prmt.b32 	%r45, %r42, %r44, 0x5410U;
	st.global.u32 	[%rd5], %r45;
	mov.u32 	%r71, %r7;
$L__BB1_12:
	selp.s32 	%r46, -1, 0, %p10;
	setp.eq.s32 	%p13, %r8, %r46;
	@%p13 bra 	$L__BB1_14;
$L__BB1_13:
	ld.param.u64 	%rd11, [_Z10render_gpu4vec3S_P8triangleP6uchar4iidS_S_iiS3__param_2];
	cvt.rn.f64.u32 	%fd127, %r71;
	fma.rn.f64 	%fd128, %fd1, %fd127, 0dBFF0000000000000;
	mul.f64 	%fd129, %fd128, %fd22;
	div.rn.f64 	%fd130, %fd129, %fd23;
	fma.rn.f64 	%fd131, %fd19, %fd130, %fd31;
	add.f64 	%fd132, %fd24, %fd131;
	fma.rn.f64 	%fd133, %fd20, %fd130, %fd32;
	add.f64 	%fd134, %fd25, %fd133;
	fma.rn.f64 	%fd135, %fd21, %fd130, %fd33;
	add.f64 	%fd136, %fd26, %fd135;
	mul.f64 	%fd137, %fd134, %fd134;
	fma.rn.f64 	%fd138, %fd132, %fd132, %fd137;
	fma.rn.f64 	%fd139, %fd136, %fd136, %fd138;
	sqrt.rn.f64 	%fd140, %fd139;
	div.rn.f64 	%fd141, %fd132, %fd140;
	div.rn.f64 	%fd142, %fd134, %fd140;
	div.rn.f64 	%fd143, %fd136, %fd140;
	{ // callseq 4, 0
	.param .align 16 .b8 param0[24];
	st.param.v2.f64 	[param0], {%fd34, %fd35};
	st.param.f64 	[param0+16], %fd36;
	.param .align 16 .b8 param1[24];
	st.param.v2.f64 	[param1], {%fd141, %fd142};
	st.param.f64 	[param1+16], %fd143;
	.param .b64 param2;
	st.param.b64 	[param2], %rd11;
	.param .align 16 .b8 param3[24];
	st.param.v2.f64 	[param3], {%fd40, %fd41};
	st.param.f64 	[param3+16], %fd42;
	.param .align 16 .b8 param4[24];
	st.param.v2.f64 	[param4], {%fd43, %fd44};
	st.param.f64 	[param4+16], %fd45;
	.param .b32 param5;
	st.param.b32 	[param5], %r17;
	.param .b32 param6;
	st.param.b32 	[param6], %r18;
	.param .align 4 .b8 retval0[4];
	call.uni (retval0), 
	_Z3ray4vec3S_P8triangleS_S_ibiP6uchar4b, 
	(
	param0, 
	param1, 
	param2, 
	param3, 
	param4, 
	param5, 
	param6
	);
	ld.param.v4.b8 	{%rs9, %rs10, %rs11, %rs12}, [retval0];
	} // callseq 4
	not.b32 	%r47, %r71;
	add.s32 	%r48, %r16, %r47;
	mad.lo.s32 	%r49, %r48, %r15, %r69;
	mul.wide.s32 	%rd6, %r49, 4;
	add.s64 	%rd7, %rd1, %rd6;
	cvt.u32.u16 	%r50, %rs10;
	cvt.u32.u16 	%r51, %rs9;
	prmt.b32 	%r52, %r51, %r50, 0x3340U;
	cvt.u32.u16 	%r53, %rs11;
	prmt.b32 	%r54, %r53, 0, 0x3340U;
	prmt.b32 	%r55, %r52, %r54, 0x5410U;
	st.global.u32 	[%rd7], %r55;
	add.s32 	%r56, %r71, %r3;
	cvt.rn.f64.u32 	%fd144, %r56;
	fma.rn.f64 	%fd145, %fd1, %fd144, 0dBFF0000000000000;
	mul.f64 	%fd146, %fd145, %fd22;
	div.rn.f64 	%fd147, %fd146, %fd23;
	fma.rn.f64 	%fd148, %fd19, %fd147, %fd31;
	add.f64 	%fd149, %fd24, %fd148;
	fma.rn.f64 	%fd150, %fd20, %fd147, %fd32;
	add.f64 	%fd151, %fd25, %fd150;
	fma.rn.f64 	%fd152, %fd21, %fd147, %fd33;
	add.f64 	%fd153, %fd26, %fd152;
	mul.f64 	%fd154, %fd151, %fd151;
	fma.rn.f64 	%fd155, %fd149, %fd149, %fd154;
	fma.rn.f64 	%fd156, %fd153, %fd153, %fd155;
	sqrt.rn.f64 	%fd157, %fd156;
	div.rn.f64 	%fd158, %fd149, %fd157;
	div.rn.f64 	%fd159, %fd151, %fd157;
	div.rn.f64 	%fd160, %fd153, %fd157;
	{ // callseq 5, 0
	.param .align 16 .b8 param0[24];
	st.param.v2.f64 	[param0], {%fd34, %fd35};
	st.param.f64 	[param0+16], %fd36;
	.param .align 16 .b8 param1[24];
	st.param.v2.f64 	[param1], {%fd158, %fd159};
	st.param.f64 	[param1+16], %fd160;
	.param .b64 param2;
	st.param.b64 	[param2], %rd11;
	.param .align 16 .b8 param3[24];
	st.param.v2.f64 	[param3], {%fd40, %fd41};
	st.param.f64 	[param3+16], %fd42;
	.param .align 16 .b8 param4[24];
	st.param.v2.f64 	[param4], {%fd43, %fd44};
	st.param.f64 	[param4+16], %fd45;
	.param .b32 param5;
	st.param.b32 	[param5], %r17;
	.param .b32 param6;
	st.param.b32 	[param6], %r18;
	.param .align 4 .b8 retval0[4];
	call.uni (retval0), 
	_Z3ray4vec3S_P8triangleS_S_ibiP6uchar4b, 
	(
	param0, 
	param1, 
	param2, 
	param3, 
	param4, 
	param5, 
	param6
	);
	ld.param.v4.b8 	{%rs17, %rs18, %rs19, %rs20}, [retval0];
	} // callseq 5
	not.b32 	%r57, %r56;
	add.s32 	%r58, %r16, %r57;
	mad.lo.s32 	%r59, %r58, %r15, %r69;
	mul.wide.s32 	%rd8, %r59, 4;
	add.s64 	%rd9, %rd1, %rd8;
	cvt.u32.u16 	%r60, %rs18;
	cvt.u32.u16 	%r61, %rs17;
	prmt.b32 	%r62, %r61, %r60, 0x3340U;
	cvt.u32.u16 	%r63, %rs19;
	prmt.b32 	%r64, %r63, 0, 0x3340U;
	prmt.b32 	%r65, %r62, %r64, 0x5410U;
	st.global.u32 	[%rd9], %r65;
	add.s32 	%r71, %r56, %r3;
	setp.lt.s32 	%p14, %r71, %r16;
	@%p14 bra 	$L__BB1_13;
$L__BB1_14:
	mov.u32 	%r66, %ntid.x;
	mov.u32 	%r67, %nctaid.x;
	mad.lo.s32 	%r69, %r66, %r67, %r69;
	setp.lt.s32 	%p15, %r69, %r15;
	@%p15 bra 	$L__BB1_9;
$L__BB1_15:
	ret;

}
	// .globl	_Z13smoothing_gpuP6uchar4S0_iii
.visible .entry _Z13smoothing_gpuP6uchar4S0_iii(
	.param .u64 .ptr .align 1 _Z13smoothing_gpuP6uchar4S0_iii_param_0,
	.param .u64 .ptr .align 1 _Z13smoothing_gpuP6uchar4S0_iii_param_1,
	.param .u32 _Z13smoothing_gpuP6uchar4S0_iii_param_2,
	.param .u32 _Z13smoothing_gpuP6uchar4S0_iii_param_3,
	.param .u32 _Z13smoothing_gpuP6uchar4S0_iii_param_4
)
{
	.reg .pred 	%p<17>;
	.reg .b16 	%rs<92>;
	.reg .b32 	%r<144>;
	.reg .b64 	%rd<20>;
	.reg .b64 	%fd<155>;

	ld.param.u64 	%rd4, [_Z13smoothing_gpuP6uchar4S0_iii_param_0];
	ld.param.u64 	%rd5, [_Z13smoothing_gpuP6uchar4S0_iii_param_1];
	ld.param.u32 	%r35, [_Z13smoothing_gpuP6uchar4S0_iii_param_2];
	ld.param.u32 	%r36, [_Z13smoothing_gpuP6uchar4S0_iii_param_3];
	ld.param.u32 	%r37, [_Z13smoothing_gpuP6uchar4S0_iii_param_4];
	cvta.to.global.u64 	%rd1, %rd5;
	cvta.to.global.u64 	%rd2, %rd4;
	mov.u32 	%r38, %ctaid.x;
	mov.u32 	%r39, %ntid.x;
	mov.u32 	%r40, %tid.x;
	mad.lo.s32 	%r1, %r38, %r39, %r40;
	mov.u32 	%r41, %ctaid.y;
	mov.u32 	%r42, %ntid.y;
	mov.u32 	%r43, %tid.y;
	mad.lo.s32 	%r134, %r41, %r42, %r43;
	mov.u32 	%r44, %nctaid.x;
	mul.lo.s32 	%r3, %r39, %r44;
	mov.u32 	%r45, %nctaid.y;
	mul.lo.s32 	%r4, %r42, %r45;
	setp.ge.s32 	%p1, %r134, %r36;
	@%p1 bra 	$L__BB2_7;
	mul.lo.s32 	%r46, %r37, %r37;
	setp.gt.s32 	%p2, %r37, 0;
	cvt.rn.f64.u32 	%fd1, %r46;
	@%p2 bra 	$L__BB2_8;
	mov.f64 	%fd41, 0d0000000000000000;
	div.rn.f64 	%fd42, %fd41, %fd1;
	cvt.rzi.u32.f64 	%r47, %fd42;
	cvt.u16.u32 	%rs1, %r47;
	cvt.u32.u16 	%r49, %rs1;
	prmt.b32 	%r50, %r49, 0, 0x3340U;
	prmt.b32 	%r51, %r49, %r49, 0x3340U;
	prmt.b32 	%r52, %r51, %r50, 0x5410U;
$L__BB2_3:
	setp.ge.s32 	%p3, %r1, %r35;
	@%p3 bra 	$L__BB2_6;
	mul.lo.s32 	%r31, %r134, %r35;
	mov.u32 	%r143, %r1;
$L__BB2_5:
	add.s32 	%r48, %r143, %r31;
	mul.wide.s32 	%rd6, %r48, 4;
	add.s64 	%rd7, %rd2, %rd6;
	st.global.u32 	[%rd7], %r52;
	add.s32 	%r143, %r143, %r3;
	setp.lt.s32 	%p4, %r143, %r35;
	@%p4 bra 	$L__BB2_5;
$L__BB2_6:
	add.s32 	%r134, %r134, %r4;
	setp.lt.s32 	%p5, %r134, %r36;
	@%p5 bra 	$L__BB2_3;
$L__BB2_7:
	ret;
$L__BB2_8:
	and.b32  	%r5, %r37, 7;
	add.s32 	%r6, %r5, -1;
	and.b32  	%r7, %r37, 3;
	and.b32  	%r8, %r37, 2147483640;
	and.b32  	%r9, %r37, 1;
	neg.s32 	%r10, %r8;
	add.s64 	%rd3, %rd1, 16;
$L__BB2_9:
	setp.lt.s32 	%p6, %r1, %r35;
	@%p6 bra 	$L__BB2_11;
$L__BB2_10:
	mov.u32 	%r132, %ntid.y;
	mov.u32 	%r133, %nctaid.y;
	mad.lo.s32 	%r134, %r132, %r133, %r134;
	setp.lt.s32 	%p16, %r134, %r36;
	@%p16 bra 	$L__BB2_9;
	bra.uni 	$L__BB2_7;
$L__BB2_11:
	mul.lo.s32 	%r53, %r37, %r37;
	mul.lo.s32 	%r54, %r53, %r35;
	mul.lo.s32 	%r13, %r54, %r134;
	mul.lo.s32 	%r14, %r37, %r134;
	mov.u32 	%r135, %r1;
$L__BB2_12:
	mov.f64 	%fd152, 0d0000000000000000;
	mov.b32 	%r136, 0;
	mov.f64 	%fd153, %fd152;
	mov.f64 	%fd154, %fd152;
$L__BB2_13:
	setp.lt.u32 	%p7, %r37, 8;
	mad.lo.s32 	%r57, %r136, %r35, %r135;
	mad.lo.s32 	%r17, %r57, %r37, %r13;
	mov.b32 	%r140, 0;
	@%p7 bra 	$L__BB2_16;
	add.s32 	%r58, %r14, %r136;
	mad.lo.s32 	%r59, %r35, %r58, %r135;
	mul.lo.s32 	%r137, %r37, %r59;
	mov.u32 	%r138, %r10;
$L__BB2_15:
	.pragma "nounroll";
	mul.wide.s32 	%rd8, %r137, 4;
	add.s64 	%rd9, %rd3, %rd8;
	.pragma "used_bytes_mask 7";
	ld.global.u32 	%r60, [%rd9+-16];
	bfe.u32 	%r61, %r60, 0, 8;
	cvt.u16.u32 	%rs2, %r61;
	and.b16  	%rs3, %rs2, 255;
	bfe.u32 	%r62, %r60, 8, 8;
	cvt.u16.u32 	%rs4, %r62;
	and.b16  	%rs5, %rs4, 255;
	bfe.u32 	%r63, %r60, 16, 8;
	cvt.u16.u32 	%rs6, %r63;
	and.b16  	%rs7, %rs6, 255;
	cvt.rn.f64.u16 	%fd45, %rs3;
	cvt.rn.f64.u16 	%fd46, %rs5;
	cvt.rn.f64.u16 	%fd47, %rs7;
	add.f64 	%fd48, %fd152, %fd45;
	add.f64 	%fd49, %fd153, %fd46;
	add.f64 	%fd50, %fd154, %fd47;
	.pragma "used_bytes_mask 7";
	ld.global.u32 	%r64, [%rd9+-12];
	bfe.u32 	%r65, %r64, 0, 8;
	cvt.u16.u32 	%rs8, %r65;
	and.b16  	%rs9, %rs8, 255;
	bfe.u32 	%r66, %r64, 8, 8;
	cvt.u16.u32 	%rs10, %r66;
	and.b16  	%rs11, %rs10, 255;
	bfe.u32 	%r67, %r64, 16, 8;
	cvt.u16.u32 	%rs12, %r67;
	and.b16  	%rs13, %rs12, 255;
	cvt.rn.f64.u16 	%fd51, %rs9;
	cvt.rn.f64.u16 	%fd52, %rs11;
	cvt.rn.f64.u16 	%fd53, %rs13;
	add.f64 	%fd54, %fd48, %fd51;
	add.f64 	%fd55, %fd49, %fd52;
	add.f64 	%fd56, %fd50, %fd53;
	.pragma "used_bytes_mask 7";
	ld.global.u32 	%r68, [%rd9+-8];
	bfe.u32 	%r69, %r68, 0, 8;
	cvt.u16.u32 	%rs14, %r69;
	and.b16  	%rs15, %rs14, 255;
	bfe.u32 	%r70, %r68, 8, 8;
	cvt.u16.u32 	%rs16, %r70;
	and.b16  	%rs17, %rs16, 255;
	bfe.u32 	%r71, %r68, 16, 8;
	cvt.u16.u32 	%rs18, %r71;
	and.b16  	%rs19, %rs18, 255;
	cvt.rn.f64.u16 	%fd57, %rs15;
	cvt.rn.f64.u16 	%fd58, %rs17;
	cvt.rn.f64.u16 	%fd59, %rs19;
	add.f64 	%fd60, %fd54, %fd57;
	add.f64 	%fd61, %fd55, %fd58;
	add.f64 	%fd62, %fd56, %fd59;
	.pragma "used_bytes_mask 7";
	ld.global.u32 	%r72, [%rd9+-4];
	bfe.u32 	%r73, %r72, 0, 8;
	cvt.u16.u32 	%rs20, %r73;
	and.b16  	%rs21, %rs20, 255;
	bfe.u32 	%r74, %r72, 8, 8;
	cvt.u16.u32 	%rs22, %r74;
	and.b16  	%rs23, %rs22, 255;
	bfe.u32 	%r75, %r72, 16, 8;
	cvt.u16.u32 	%rs24, %r75;
	and.b16  	%rs25, %rs24, 255;
	cvt.rn.f64.u16 	%fd63, %rs21;
	cvt.rn.f64.u16 	%fd64, %rs23;
	cvt.rn.f64.u16 	%fd65, %rs25;
	add.f64 	%fd66, %fd60, %fd63;
	add.f64 	%fd67, %fd61, %fd64;
	add.f64 	%fd68, %fd62, %fd65;
	.pragma "used_bytes_mask 7";
	ld.global.u32 	%r76, [%rd9];
	bfe.u32 	%r77, %r76, 0, 8;
	cvt.u16.u32 	%rs26, %r77;
	and.b16  	%rs27, %rs26, 255;
	bfe.u32 	%r78, %r76, 8, 8;
	cvt.u16.u32 	%rs28, %r78;
	and.b16  	%rs29, %rs28, 255;
	bfe.u32 	%r79, %r76, 16, 8;
	cvt.u16.u32 	%rs30, %r79;
	and.b16  	%rs31, %rs30, 255;
	cvt.rn.f64.u16 	%fd69, %rs27;
	cvt.rn.f64.u16 	%fd70, %rs29;
	cvt.rn.f64.u16 	%fd71, %rs31;
	add.f64 	%fd72, %fd66, %fd69;
	add.f64 	%fd73, %fd67, %fd70;
	add.f64 	%fd74, %fd68, %fd71;
	.pragma "used_bytes_mask 7";
	ld.global.u32 	%r80, [%rd9+4];
	bfe.u32 	%r81, %r80, 0, 8;
	cvt.u16.u32 	%rs32, %r81;
	and.b16  	%rs33, %rs32, 255;
	bfe.u32 	%r82, %r80, 8, 8;
	cvt.u16.u32 	%rs34, %r82;
	and.b16  	%rs35, %rs34, 255;
	bfe.u32 	%r83, %r80, 16, 8;
	cvt.u16.u32 	%rs36, %r83;
	and.b16  	%rs37, %rs36, 255;
	cvt.rn.f64.u16 	%fd75, %rs33;
	cvt.rn.f64.u16 	%fd76, %rs35;
	cvt.rn.f64.u16 	%fd77, %rs37;
	add.f64 	%fd78, %fd72, %fd75;
	add.f64 	%fd79, %fd73, %fd76;
	add.f64 	%fd80, %fd74, %fd77;
	.pragma "used_bytes_mask 7";
	ld.global.u32 	%r84, [%rd9+8];
	bfe.u32 	%r85, %r84, 0, 8;
	cvt.u16.u32 	%rs38, %r85;
	and.b16  	%rs39, %rs38, 255;
	bfe.u32 	%r86, %r84, 8, 8;
	cvt.u16.u32 	%rs40, %r86;
	and.b16  	%rs41, %rs40, 255;
	bfe.u32 	%r87, %r84, 16, 8;
	cvt.u16.u32 	%rs42, %r87;
	and.b16  	%rs43, %rs42, 255;
	cvt.rn.f64.u16 	%fd81, %rs39;
	cvt.rn.f64.u16 	%fd82, %rs41;
	cvt.rn.f64.u16 	%fd83, %rs43;
	add.f64 	%fd84, %fd78, %fd81;
	add.f64 	%fd85, %fd79, %fd82;
	add.f64 	%fd86, %fd80, %fd83;
	.pragma "used_bytes_mask 7";
	ld.global.u32 	%r88, [%rd9+12];
	bfe.u32 	%r89, %r88, 0, 8;
	cvt.u16.u32 	%rs44, %r89;
	and.b16  	%rs45, %rs44, 255;
	bfe.u32 	%r90, %r88, 8, 8;
	cvt.u16.u32 	%rs46, %r90;
	and.b16  	%rs47, %rs46, 255;
	bfe.u32 	%r91, %r88, 16, 8;
	cvt.u16.u32 	%rs48, %r91;
	and.b16  	%rs49, %rs48, 255;
	cvt.rn.f64.u16 	%fd87, %rs45;
	cvt.rn.f64.u16 	%fd88, %rs47;
	cvt.rn.f64.u16 	%fd89, %rs49;
	add.f64 	%fd152, %fd84, %fd87;
	add.f64 	%fd153, %fd85, %fd88;
	add.f64 	%fd154, %fd86, %fd89;
	add.s32 	%r138, %r138, 8;
	add.s32 	%r137, %r137, 8;
	setp.ne.s32 	%p8, %r138, 0;
	mov.u32 	%r140, %r8;
	@%p8 bra 	$L__BB2_15;
$L__BB2_16:
	setp.eq.s32 	%p9, %r5, 0;
	@%p9 bra 	$L__BB2_24;
	setp.lt.u32 	%p10, %r6, 3;
	@%p10 bra 	$L__BB2_19;
	add.s32 	%r92, %r17, %r140;
	mul.wide.s32 	%rd10, %r92, 4;
	add.s64 	%rd11, %rd1, %rd10;
	.pragma "used_bytes_mask 7";
	ld.global.u32 	%r93, [%rd11];
	bfe.u32 	%r94, %r93, 0, 8;
	cvt.u16.u32 	%rs50, %r94;
	and.b16  	%rs51, %rs50, 255;
	bfe.u32 	%r95, %r93, 8, 8;
	cvt.u16.u32 	%rs52, %r95;
	and.b16  	%rs53, %rs52, 255;
	bfe.u32 	%r96, %r93, 16, 8;
	cvt.u16.u32 	%rs54, %r96;
	and.b16  	%rs55, %rs54, 255;
	cvt.rn.f64.u16 	%fd91, %rs51;
	cvt.rn.f64.u16 	%fd92, %rs53;
	cvt.rn.f64.u16 	%fd93, %rs55;
	add.f64 	%fd94, %fd152, %fd91;
	add.f64 	%fd95, %fd153, %fd92;
	add.f64 	%fd96, %fd154, %fd93;
	.pragma "used_bytes_mask 7";
	ld.global.u32 	%r97, [%rd11+4];
	bfe.u32 	%r98, %r97, 0, 8;
	cvt.u16.u32 	%rs56, %r98;
	and.b16  	%rs57, %rs56, 255;
	bfe.u32 	%r99, %r97, 8, 8;
	cvt.u16.u32 	%rs58, %r99;
	and.b16  	%rs59, %rs58, 255;
	bfe.u32 	%r100, %r97, 16, 8;
	cvt.u16.u32 	%rs60, %r100;
	and.b16  	%rs61, %rs60, 255;
	cvt.rn.f64.u16 	%fd97, %rs57;
	cvt.rn.f64.u16 	%fd98, %rs59;
	cvt.rn.f64.u16 	%fd99, %rs61;
	add.f64 	%fd100, %fd94, %fd97;
	add.f64 	%fd101, %fd95, %fd98;
	add.f64 	%fd102, %fd96, %fd99;
	.pragma "used_bytes_mask 7";
	ld.global.u32 	%r101, [%rd11+8];
	bfe.u32 	%r102, %r101, 0, 8;
	cvt.u16.u32 	%rs62, %r102;
	and.b16  	%rs63, %rs62, 255;
	bfe.u32 	%r103, %r101, 8, 8;
	cvt.u16.u32 	%rs64, %r103;
	and.b16  	%rs65, %rs64, 255;
	bfe.u32 	%r104, %r101, 16, 8;
	cvt.u16.u32 	%rs66, %r104;
	and.b16  	%rs67, %rs66, 255;
	cvt.rn.f64.u16 	%fd103, %rs63;
	cvt.rn.f64.u16 	%fd104, %rs65;
	cvt.rn.f64.u16 	%fd105, %rs67;
	add.f64 	%fd106, %fd100, %fd103;
	add.f64 	%fd107, %fd101, %fd104;
	add.f64 	%fd108, %fd102, %fd105;
	.pragma "used_bytes_mask 7";
	ld.global.u32 	%r105, [%rd11+12];
	bfe.u32 	%r106, %r105, 0, 8;
	cvt.u16.u32 	%rs68, %r106;
	and.b16  	%rs69, %rs68, 255;
	bfe.u32 	%r107, %r105, 8, 8;
	cvt.u16.u32 	%rs70, %r107;
	and.b16  	%rs71, %rs70, 255;
	bfe.u32 	%r108, %r105, 16, 8;
	cvt.u16.u32 	%rs72, %r108;
	and.b16  	%rs73, %rs72, 255;
	cvt.rn.f64.u16 	%fd109, %rs69;
	cvt.rn.f64.u16 	%fd110, %rs71;
	cvt.rn.f64.u16 	%fd111, %rs73;
	add.f64 	%fd152, %fd106, %fd109;
	add.f64 	%fd153, %fd107, %fd110;
	add.f64 	%fd154, %fd108, %fd111;
	add.s32 	%r140, %r140, 4;
$L__BB2_19:
	setp.eq.s32 	%p11, %r7, 0;
	@%p11 bra 	$L__BB2_24;
	setp.eq.s32 	%p12, %r7, 1;
	@%p12 bra 	$L__BB2_22;
	add.s32 	%r109, %r17, %r140;
	mul.wide.s32 	%rd12, %r109, 4;
	add.s64 	%rd13, %rd1, %rd12;
	.pragma "used_bytes_mask 7";
	ld.global.u32 	%r110, [%rd13];
	bfe.u32 	%r111, %r110, 0, 8;
	cvt.u16.u32 	%rs74, %r111;
	and.b16  	%rs75, %rs74, 255;
	bfe.u32 	%r112, %r110, 8, 8;
	cvt.u16.u32 	%rs76, %r112;
	and.b16  	%rs77, %rs76, 255;
	bfe.u32 	%r113, %r110, 16, 8;
	cvt.u16.u32 	%rs78, %r113;
	and.b16  	%rs79, %rs78, 255;
	cvt.rn.f64.u16 	%fd113, %rs75;
	cvt.rn.f64.u16 	%fd114, %rs77;
	cvt.rn.f64.u16 	%fd115, %rs79;
	add.f64 	%fd116, %fd152, %fd113;
	add.f64 	%fd117, %fd153, %fd114;
	add.f64 	%fd118, %fd154, %fd115;
	.pragma "used_bytes_mask 7";
	ld.global.u32 	%r114, [%rd13+4];
	bfe.u32 	%r115, %r114, 0, 8;
	cvt.u16.u32 	%rs80, %r115;
	and.b16  	%rs81, %rs80, 255;
	bfe.u32 	%r116, %r114, 8, 8;
	cvt.u16.u32 	%rs82, %r116;
	and.b16  	%rs83, %rs82, 255;
	bfe.u32 	%r117, %r114, 16, 8;
	cvt.u16.u32 	%rs84, %r117;
	and.b16  	%rs85, %rs84, 255;
	cvt.rn.f64.u16 	%fd119, %rs81;
	cvt.rn.f64.u16 	%fd120, %rs83;
	cvt.rn.f64.u16 	%fd121, %rs85;
	add.f64 	%fd152, %fd116, %fd119;
	add.f64 	%fd153, %fd117, %fd120;
	add.f64 	%fd154, %fd118, %fd121;
	add.s32 	%r140, %r140, 2;
$L__BB2_22:
	setp.eq.s32 	%p13, %r9, 0;
	@%p13 bra 	$L__BB2_24;
	add.s32 	%r118, %r17, %r140;
	mul.wide.s32 	%rd14, %r118, 4;
	add.s64 	%rd15, %rd1, %rd14;
	.pragma "used_bytes_mask 7";
	ld.global.u32 	%r119, [%rd15];
	bfe.u32 	%r120, %r119, 0, 8;
	cvt.u16.u32 	%rs86, %r120;
	and.b16  	%rs87, %rs86, 255;
	bfe.u32 	%r121, %r119, 8, 8;
	cvt.u16.u32 	%rs88, %r121;
	and.b16  	%rs89, %rs88, 255;
	bfe.u32 	%r122, %r119, 16, 8;
	cvt.u16.u32 	%rs90, %r122;
	and.b16  	%rs91, %rs90, 255;
	cvt.rn.f64.u16 	%fd122, %rs87;
	cvt.rn.f64.u16 	%fd123, %rs89;
	cvt.rn.f64.u16 	%fd124, %rs91;
	add.f64 	%fd152, %fd152, %fd122;
	add.f64 	%fd153, %fd153, %fd123;
	add.f64 	%fd154, %fd154, %fd124;
$L__BB2_24:
	add.s32 	%r136, %r136, 1;
	setp.ne.s32 	%p14, %r136, %r37;
	@%p14 bra 	$L__BB2_13;
	ld.param.u64 	%rd19, [_Z13smoothing_gpuP6uchar4S0_iii_param_0];
	div.rn.f64 	%fd125, %fd152, %fd1;
	div.rn.f64 	%fd126, %fd153, %fd1;
	div.rn.f64 	%fd127, %fd154, %fd1;
	cvt.rzi.u32.f64 	%r123, %fd125;
	cvt.rzi.u32.f64 	%r124, %fd126;
	cvt.rzi.u32.f64 	%r125, %fd127;
	mad.lo.s32 	%r126, %r134, %r35, %r135;
	cvta.to.global.u64 	%rd16, %rd19;
	mul.wide.s32 	%rd17, %r126, 4;
	add.s64 	%rd18, %rd16, %rd17;
	prmt.b32 	%r127, %r123, %r124, 0x3340U;
	prmt.b32 	%r128, %r125, 0, 0x3340U;
	prmt.b32 	%r129, %r127, %r128, 0x5410U;
	st.global.u32 	[%rd18], %r129;
	mov.u32 	%r130, %ntid.x;
	mov.u32 	%r131, %nctaid.x;
	mad.lo.s32 	%r135, %r130, %r131, %r135;
	setp.lt.s32 	%p15, %r135, %r35;
	@%p15 bra 	$L__BB2_12;
	bra.uni 	$L__BB2_10;

}
.func  (.param .align 16 .b8 func_retval0[16]) __internal_trig_reduction_slowpathd(
	.param .b64 __internal_trig_reduction_slowpathd_param_0
)
{
	.local .align 8 .b8 	__local_depot3[40];
	.reg .b64 	%SP;
	.reg .b64 	%SPL;
	.reg .pred 	%p<10>;
	.reg .b32 	%r<47>;
	.reg .b64 	%rd<74>;
	.reg .b64 	%fd<5>;

	mov.u64 	%SPL, __local_depot3;
	ld.param.f64 	%fd4, [__internal_trig_reduction_slowpathd_param_0];
	add.u64 	%rd1, %SPL, 0;
	{
	.reg .b32 %temp; 
	mov.b64 	{%temp, %r1}, %fd4;
	}
	shr.u32 	%r2, %r1, 20;
	and.b32  	%r3, %r2, 2047;
	setp.eq.s32 	%p1, %r3, 2047;
	mov.b32 	%r46, 0;
	@%p1 bra 	$L__BB3_9;
	add.s32 	%r20, %r3, -1024;
	mov.b64 	%rd20, %fd4;
	shl.b64 	%rd2, %rd20, 11;
	shr.u32 	%r4, %r20, 6;
	sub.s32 	%r45, 15, %r4;
	sub.s32 	%r21, 19, %r4;
	setp.lt.u32 	%p2, %r20, 128;
	selp.b32 	%r6, 18, %r21, %p2;
	setp.ge.s32 	%p3, %r45, %r6;
	mov.b64 	%rd70, 0;
	@%p3 bra 	$L__BB3_4;
	add.s32 	%r23, %r6, %r4;
	neg.s32 	%r43, %r23;
	or.b64  	%rd3, %rd2, -9223372036854775808;
	mov.b64 	%rd70, 0;
	mov.b32 	%r42, 0;
	mov.u64 	%rd25, __cudart_i2opi_d;
	mov.u32 	%r44, %r45;
$L__BB3_3:
	.pragma "nounroll";
	mul.wide.s32 	%rd22, %r42, 8;
	add.s64 	%rd23, %rd1, %rd22;
	mul.wide.s32 	%rd24, %r44, 8;
	add.s64 	%rd26, %rd25, %rd24;
	ld.global.nc.u64 	%rd27, [%rd26];
	{
	.reg .u32 %r0, %r1, %r2, %r3, %alo, %ahi, %blo, %bhi, %clo, %chi;
	mov.b64 	{%alo,%ahi}, %rd27;
	mov.b64 	{%blo,%bhi}, %rd3;
	mov.b64 	{%clo,%chi}, %rd70;
	mad.lo.cc.u32 	%r0, %alo, %blo, %clo;
	madc.hi.cc.u32 	%r1, %alo, %blo, %chi;
	madc.hi.u32 	%r2, %alo, %bhi, 0;
	mad.lo.cc.u32 	%r1, %alo, %bhi, %r1;
	madc.hi.cc.u32 	%r2, %ahi, %blo, %r2;
	madc.hi.u32 	%r3, %ahi, %bhi, 0;
	mad.lo.cc.u32 	%r1, %ahi, %blo, %r1;
	madc.lo.cc.u32 	%r2, %ahi, %bhi, %r2;
	addc.u32 	%r3, %r3, 0;
	mov.b64 	%rd28, {%r0,%r1};
	mov.b64 	%rd70, {%r2,%r3};
	}
	st.local.u64 	[%rd23], %rd28;
	add.s32 	%r44, %r44, 1;
	add.s32 	%r43, %r43, 1;
	add.s32 	%r42, %r42, 1;
	setp.ne.s32 	%p4, %r43, -15;
	mov.u32 	%r45, %r6;
	@%p4 bra 	$L__BB3_3;
$L__BB3_4:
	cvt.s64.s32 	%rd29, %r45;
	cvt.u64.u32 	%rd30, %r4;
	add.s64 	%rd31, %rd30, %rd29;
	shl.b64 	%rd32, %rd31, 3;
	add.s64 	%rd33, %rd1, %rd32;
	st.local.u64 	[%rd33+-120], %rd70;
	and.b32  	%r15, %r2, 63;
	ld.local.u64 	%rd72, [%rd1+16];
	ld.local.u64 	%rd71, [%rd1+24];
	setp.eq.s32 	%p5, %r15, 0;
	@%p5 bra 	$L__BB3_6;
	shl.b64 	%rd34, %rd71, %r15;
	shr.u64 	%rd35, %rd72, 1;
	xor.b32  	%r24, %r15, 63;
	shr.u64 	%rd36, %rd35, %r24;
	or.b64  	%rd71, %rd34, %rd36;
	ld.local.u64 	%rd37, [%rd1+8];
	shl.b64 	%rd38, %rd72, %r15;
	shr.u64 	%rd39, %rd37, 1;
	shr.u64 	%rd40, %rd39, %r24;
	or.b64  	%rd72, %rd38, %rd40;
$L__BB3_6:
	and.b32  	%r25, %r1, -2147483648;
	shr.u64 	%rd41, %rd71, 62;
	cvt.u32.u64 	%r26, %rd41;
	mov.b64 	{%r27, %r28}, %rd71;
	mov.b64 	{%r29, %r30}, %rd72;
	shf.l.wrap.b32 	%r31, %r30, %r27, 2;
	shf.l.wrap.b32 	%r32, %r27, %r28, 2;
	mov.b64 	%rd42, {%r31, %r32};
	shl.b64 	%rd43, %rd72, 2;
	shr.u64 	%rd44, %rd42, 63;
	cvt.u32.u64 	%r33, %rd44;
	add.s32 	%r34, %r33, %r26;
	setp.eq.s32 	%p6, %r25, 0;
	neg.s32 	%r35, %r34;
	selp.b32 	%r46, %r34, %r35, %p6;
	setp.gt.s64 	%p7, %rd42, -1;
	mov.b64 	%rd45, 0;
	{
	.reg .u32 %r0, %r1, %r2, %r3, %a0, %a1, %a2, %a3, %b0, %b1, %b2, %b3;
	mov.b64 	{%a0,%a1}, %rd45;
	mov.b64 	{%a2,%a3}, %rd45;
	mov.b64 	{%b0,%b1}, %rd43;
	mov.b64 	{%b2,%b3}, %rd42;
	sub.cc.u32 	%r0, %a0, %b0;
	subc.cc.u32 	%r1, %a1, %b1;
	subc.cc.u32 	%r2, %a2, %b2;
	subc.u32 	%r3, %a3, %b3;
	mov.b64 	%rd46, {%r0,%r1};
	mov.b64 	%rd47, {%r2,%r3};
	}
	xor.b32  	%r36, %r25, -2147483648;
	selp.b64 	%rd73, %rd42, %rd47, %p7;
	selp.b64 	%rd14, %rd43, %rd46, %p7;
	selp.b32 	%r17, %r25, %r36, %p7;
	clz.b64 	%r37, %rd73;
	cvt.u64.u32 	%rd15, %r37;
	setp.eq.s32 	%p8, %r37, 0;
	@%p8 bra 	$L__BB3_8;
	cvt.u32.u64 	%r38, %rd15;
	and.b32  	%r39, %r38, 63;
	shl.b64 	%rd48, %rd73, %r39;
	shr.u64 	%rd49, %rd14, 1;
	not.b32 	%r40, %r38;
	and.b32  	%r41, %r40, 63;
	shr.u64 	%rd50, %rd49, %r41;
	or.b64  	%rd73, %rd48, %rd50;
$L__BB3_8:
	mov.b64 	%rd51, -3958705157555305931;
	{
	.reg .u32 %r0, %r1, %r2, %r3, %alo, %ahi, %blo, %bhi;
	mov.b64 	{%alo,%ahi}, %rd73;
	mov.b64 	{%blo,%bhi}, %rd51;
	mul.lo.u32 	%r0, %alo, %blo;
	mul.hi.u32 	%r1, %alo, %blo;
	mad.lo.cc.u32 	%r1, %alo, %bhi, %r1;
	madc.hi.u32 	%r2, %alo, %bhi, 0;
	mad.lo.cc.u32 	%r1, %ahi, %blo, %r1;
	madc.hi.cc.u32 	%r2, %ahi, %blo, %r2;
	madc.hi.u32 	%r3, %ahi, %bhi, 0;
	mad.lo.cc.u32 	%r2, %ahi, %bhi, %r2;
	addc.u32 	%r3, %r3, 0;
	mov.b64 	%rd52, {%r0,%r1};
	mov.b64 	%rd53, {%r2,%r3};
	}
	setp.gt.s64 	%p9, %rd53, 0;
	{
	.reg .u32 %r0, %r1, %r2, %r3, %a0, %a1, %a2, %a3, %b0, %b1, %b2, %b3;
	mov.b64 	{%a0,%a1}, %rd52;
	mov.b64 	{%a2,%a3}, %rd53;
	mov.b64 	{%b0,%b1}, %rd52;
	mov.b64 	{%b2,%b3}, %rd53;
	add.cc.u32 	%r0, %a0, %b0;
	addc.cc.u32 	%r1, %a1, %b1;
	addc.cc.u32 	%r2, %a2, %b2;
	addc.u32 	%r3, %a3, %b3;
	mov.b64 	%rd54, {%r0,%r1};
	mov.b64 	%rd55, {%r2,%r3};
	}
	selp.b64 	%rd56, %rd55, %rd53, %p9;
	selp.s64 	%rd57, -1, 0, %p9;
	sub.s64 	%rd58, %rd57, %rd15;
	cvt.u64.u32 	%rd59, %r17;
	shl.b64 	%rd60, %rd59, 32;
	add.s64 	%rd61, %rd56, 1;
	shr.u64 	%rd62, %rd61, 10;
	add.s64 	%rd63, %rd62, 1;
	shr.u64 	%rd64, %rd63, 1;
	shl.b64 	%rd65, %rd58, 52;
	add.s64 	%rd66, %rd65, %rd64;
	add.s64 	%rd67, %rd66, 4602678819172646912;
	or.b64  	%rd68, %rd67, %rd60;
	mov.b64 	%fd4, %rd68;
$L__BB3_9:
	st.param.f64 	[func_retval0], %fd4;
	st.param.b32 	[func_retval0+8], %r46;
	ret;

}


// ===== COMPILED SASS (sm_100) =====

	.target	sm_100

	.elftype	@"ET_EXEC"


//--------------------- .note.nv.tkinfo           --------------------------
	.section	.note.nv.tkinfo,"",@"SHT_NOTE"
	.sectionflags	@"SHF_NOTE_NV_TKINFO"
	.tkinfo
        /*0018*/ 	.word	0x00000002
        /*0030*/ 	.string	""
        /*0030*/ 	.string	"ptxas"
        /*0030*/ 	.string	"Cuda compilation tools, release 13.0, V13.0.88"
        /*0030*/ 	.string	"Build cuda_13.0.r13.0/compiler.36424714_0"
        /*0030*/ 	.string	"-arch sm_100 -m 64 "



//--------------------- .note.nv.cuinfo           --------------------------
	.section	.note.nv.cuinfo,"",@"SHT_NOTE"
	.sectionflags	@"SHF_NOTE_NV_CUINFO"
        /*0018*/ 	.short	0x0002
        /*001a*/ 	.short	0x0064
        /*001c*/ 	.short	0x0082
	.zero		2


//--------------------- .nv.info                  --------------------------
	.section	.nv.info,"",@"SHT_CUDA_INFO"
	.align	4


	//----- nvinfo : EIATTR_REGCOUNT
	.align		4
        /*0000*/ 	.byte	0x04, 0x2f
        /*0002*/ 	.short	(.L_2 - .L_1)
	.align		4
.L_1:
        /*0004*/ 	.word	index@(_Z10render_gpu4vec3S_P8triangleP6uchar4iidS_S_iiS3_)
        /*0008*/ 	.word	0x0000008a


	//----- nvinfo : EIATTR_FRAME_SIZE
	.align		4
.L_2:
        /*000c*/ 	.byte	0x04, 0x11
        /*000e*/ 	.short	(.L_4 - .L_3)
	.align		4
.L_3:
        /*0010*/ 	.word	index@($_Z10render_gpu4vec3S_P8triangleP6uchar4iidS_S_iiS3_$__internal_trig_reduction_slowpathd)
        /*0014*/ 	.word	0x00000080


	//----- nvinfo : EIATTR_FRAME_SIZE
	.align		4
.L_4:
        /*0018*/ 	.byte	0x04, 0x11
        /*001a*/ 	.short	(.L_6 - .L_5)
	.align		4
.L_5:
        /*001c*/ 	.word	index@($__internal_3_$__cuda_sm20_dblrcp_rn_slowpath_v3)
        /*0020*/ 	.word	0x00000080


	//----- nvinfo : EIATTR_FRAME_SIZE
	.align		4
.L_6:
        /*0024*/ 	.byte	0x04, 0x11
        /*0026*/ 	.short	(.L_8 - .L_7)
	.align		4
.L_7:
        /*0028*/ 	.word	index@($__internal_2_$__cuda_sm20_dsqrt_rn_f64_mediumpath_v1)
        /*002c*/ 	.word	0x00000080


	//----- nvinfo : EIATTR_FRAME_SIZE
	.align		4
.L_8:
        /*0030*/ 	.byte	0x04, 0x11
        /*0032*/ 	.short	(.L_10 - .L_9)
	.align		4
.L_9:
        /*0034*/ 	.word	index@($__internal_1_$__cuda_sm20_div_rn_f64_full)
        /*0038*/ 	.word	0x00000080


	//----- nvinfo : EIATTR_FRAME_SIZE
	.align		4
.L_10:
        /*003c*/ 	.byte	0x04, 0x11
        /*003e*/ 	.short	(.L_12 - .L_11)
	.align		4
.L_11:
        /*0040*/ 	.word	index@($_Z10render_gpu4vec3S_P8triangleP6uchar4iidS_S_iiS3_$_Z3ray4vec3S_P8triangleS_S_ibiP6uchar4b)
        /*0044*/ 	.word	0x00000080


	//----- nvinfo : EIATTR_FRAME_SIZE
	.align		4
.L_12:
        /*0048*/ 	.byte	0x04, 0x11
        /*004a*/ 	.short	(.L_14 - .L_13)
	.align		4
.L_13:
        /*004c*/ 	.word	index@(_Z10render_gpu4vec3S_P8triangleP6uchar4iidS_S_iiS3_)
        /*0050*/ 	.word	0x00000080


	//----- nvinfo : EIATTR_REGCOUNT
	.align		4
.L_14:
        /*0054*/ 	.byte	0x04, 0x2f
        /*0056*/ 	.short	(.L_16 - .L_15)
	.align		4
.L_15:
        /*0058*/ 	.word	index@(_Z13smoothing_gpuP6uchar4S0_iii)
        /*005c*/ 	.word	0x00000022


	//----- nvinfo : EIATTR_FRAME_SIZE
	.align		4
.L_16:
        /*0060*/ 	.byte	0x04, 0x11
        /*0062*/ 	.short	(.L_18 - .L_17)
	.align		4
.L_17:
        /*0064*/ 	.word	index@($__internal_0_$__cuda_sm20_div_rn_f64_full)
        /*0068*/ 	.word	0x00000000


	//----- nvinfo : EIATTR_FRAME_SIZE
	.align		4
.L_18:
        /*006c*/ 	.byte	0x04, 0x11
        /*006e*/ 	.short	(.L_20 - .L_19)
	.align		4
.L_19:
        /*0070*/ 	.word	index@(_Z13smoothing_gpuP6uchar4S0_iii)
        /*0074*/ 	.word	0x00000000


	//----- nvinfo : EIATTR_MIN_STACK_SIZE
	.align		4
.L_20:
        /*0078*/ 	.byte	0x04, 0x12
        /*007a*/ 	.short	(.L_22 - .L_21)
	.align		4
.L_21:
        /*007c*/ 	.word	index@(_Z13smoothing_gpuP6uchar4S0_iii)
        /*0080*/ 	.word	0x00000000


	//----- nvinfo : EIATTR_MIN_STACK_SIZE
	.align		4
.L_22:
        /*0084*/ 	.byte	0x04, 0x12
        /*0086*/ 	.short	(.L_24 - .L_23)
	.align		4
.L_23:
        /*0088*/ 	.word	index@(_Z10render_gpu4vec3S_P8triangleP6uchar4iidS_S_iiS3_)
        /*008c*/ 	.word	0x00000080
.L_24:


//--------------------- .nv.compat                --------------------------
	.section	.nv.compat,"",@"SHT_CUDA_COMPAT_INFO"
	.align	4
        /*0000*/ 	.byte	0x02, 0x09, 0x00, 0x00, 0x02, 0x02, 0x01, 0x00, 0x02, 0x05, 0x05, 0x00, 0x03, 0x07, 0x01, 0x01
        /*0010*/ 	.byte	0x02, 0x03, 0x00, 0x00, 0x02, 0x06, 0x01, 0x00, 0x04, 0x0b, 0x08, 0x00, 0x01, 0x00, 0x00, 0x00
        /*0020*/ 	.byte	0x00, 0x00, 0x00, 0x00


//--------------------- .nv.info._Z13smoothing_gpuP6uchar4S0_iii --------------------------
	.section	.nv.info._Z13smoothing_gpuP6uchar4S0_iii,"",@"SHT_CUDA_INFO"
	.sectionflags	@""
	.align	4


	//----- nvinfo : EIATTR_CUDA_API_VERSION
	.align		4
        /*0000*/ 	.byte	0x04, 0x37
        /*0002*/ 	.short	(.L_26 - .L_25)
.L_25:
        /*0004*/ 	.word	0x00000082


	//----- nvinfo : EIATTR_KPARAM_INFO
	.align		4
.L_26:
        /*0008*/ 	.byte	0x04, 0x17
        /*000a*/ 	.short	(.L_28 - .L_27)
.L_27:
        /*000c*/ 	.word	0x00000000
        /*0010*/ 	.short	0x0004
        /*0012*/ 	.short	0x0018
        /*0014*/ 	.byte	0x00, 0xf0, 0x11, 0x00


	//----- nvinfo : EIATTR_KPARAM_INFO
	.align		4
.L_28:
        /*0018*/ 	.byte	0x04, 0x17
        /*001a*/ 	.short	(.L_30 - .L_29)
.L_29:
        /*001c*/ 	.word	0x00000000
        /*0020*/ 	.short	0x0003
        /*0022*/ 	.short	0x0014
        /*0024*/ 	.byte	0x00, 0xf0, 0x11, 0x00


	//----- nvinfo : EIATTR_KPARAM_INFO
	.align		4
.L_30:
        /*0028*/ 	.byte	0x04, 0x17
        /*002a*/ 	.short	(.L_32 - .L_31)
.L_31:
        /*002c*/ 	.word	0x00000000
        /*0030*/ 	.short	0x0002
        /*0032*/ 	.short	0x0010
        /*0034*/ 	.byte	0x00, 0xf0, 0x11, 0x00


	//----- nvinfo : EIATTR_KPARAM_INFO
	.align		4
.L_32:
        /*0038*/ 	.byte	0x04, 0x17
        /*003a*/ 	.short	(.L_34 - .L_33)
.L_33:
        /*003c*/ 	.word	0x00000000
        /*0040*/ 	.short	0x0001
        /*0042*/ 	.short	0x0008
        /*0044*/ 	.byte	0x00, 0xf5, 0x21, 0x00


	//----- nvinfo : EIATTR_KPARAM_INFO
	.align		4
.L_34:
        /*0048*/ 	.byte	0x04, 0x17
        /*004a*/ 	.short	(.L_36 - .L_35)
.L_35:
        /*004c*/ 	.word	0x00000000
        /*0050*/ 	.short	0x0000
        /*0052*/ 	.short	0x0000
        /*0054*/ 	.byte	0x00, 0xf5, 0x21, 0x00


	//----- nvinfo : EIATTR_SPARSE_MMA_MASK
	.align		4
.L_36:
        /*0058*/ 	.byte	0x03, 0x50
        /*005a*/ 	.short	0x0000


	//----- nvinfo : EIATTR_MAXREG_COUNT
	.align		4
        /*005c*/ 	.byte	0x03, 0x1b
        /*005e*/ 	.short	0x00ff


	//----- nvinfo : EIATTR_MERCURY_ISA_VERSION
	.align		4
        /*0060*/ 	.byte	0x03, 0x5f
        /*0062*/ 	.short	0x0101


	//----- nvinfo : EIATTR_UNUSED_LOAD_BYTE_OFFSET
	.align		4
        /*0064*/ 	.byte	0x04, 0x44
        /*0066*/ 	.short	(.L_38 - .L_37)


	//   ....[0]....
.L_37:
        /*0068*/ 	.word	0x00000550
        /*006c*/ 	.word	0x00000007


	//   ....[1]....
        /*0070*/ 	.word	0x00000560
        /*0074*/ 	.word	0x00000007


	//   ....[2]....
        /*0078*/ 	.word	0x00000570
        /*007c*/ 	.word	0x00000007


	//   ....[3]....
        /*0080*/ 	.word	0x00000580
        /*0084*/ 	.word	0x00000007


	//   ....[4]....
        /*0088*/ 	.word	0x00000590
        /*008c*/ 	.word	0x00000007


	//   ....[5]....
        /*0090*/ 	.word	0x000005d0
        /*0094*/ 	.word	0x00000007


	//   ....[6]....
        /*0098*/ 	.word	0x000005e0
        /*009c*/ 	.word	0x00000007


	//   ....[7]....
        /*00a0*/ 	.word	0x00000610
        /*00a4*/ 	.word	0x00000007


	//   ....[8]....
        /*00a8*/ 	.word	0x00000990
        /*00ac*/ 	.word	0x00000007


	//   ....[9]....
        /*00b0*/ 	.word	0x000009a0
        /*00b4*/ 	.word	0x00000007


	//   ....[10]....
        /*00b8*/ 	.word	0x000009b0
        /*00bc*/ 	.word	0x00000007


	//   ....[11]....
        /*00c0*/ 	.word	0x000009c0
        /*00c4*/ 	.word	0x00000007


	//   ....[12]....
        /*00c8*/ 	.word	0x00000bd0
        /*00cc*/ 	.word	0x00000007


	//   ....[13]....
        /*00d0*/ 	.word	0x00000be0
        /*00d4*/ 	.word	0x00000007


	//   ....[14]....
        /*00d8*/ 	.word	0x00000c20
        /*00dc*/ 	.word	0x00000007


	//----- nvinfo : EIATTR_VRC_CTA_INIT_COUNT
	.align		4
.L_38:
        /*00e0*/ 	.byte	0x02, 0x4a
	.zero		1
	.zero		1


	//----- nvinfo : EIATTR_EXIT_INSTR_OFFSETS
	.align		4
        /*00e4*/ 	.byte	0x04, 0x1c
        /*00e6*/ 	.short	(.L_40 - .L_39)


	//   ....[0]....
.L_39:
        /*00e8*/ 	.word	0x000000f0


	//   ....[1]....
        /*00ec*/ 	.word	0x00000310


	//   ....[2]....
        /*00f0*/ 	.word	0x00001380


	//----- nvinfo : EIATTR_CRS_STACK_SIZE
	.align		4
.L_40:
        /*00f4*/ 	.byte	0x04, 0x1e
        /*00f6*/ 	.short	(.L_42 - .L_41)
.L_41:
        /*00f8*/ 	.word	0x00000000


	//----- nvinfo : EIATTR_CBANK_PARAM_SIZE
	.align		4
.L_42:
        /*00fc*/ 	.byte	0x03, 0x19
        /*00fe*/ 	.short	0x001c


	//----- nvinfo : EIATTR_PARAM_CBANK
	.align		4
        /*0100*/ 	.byte	0x04, 0x0a
        /*0102*/ 	.short	(.L_44 - .L_43)
	.align		4
.L_43:
        /*0104*/ 	.word	index@(.nv.constant0._Z13smoothing_gpuP6uchar4S0_iii)
        /*0108*/ 	.short	0x0380
        /*010a*/ 	.short	0x001c


	//----- nvinfo : EIATTR_SW_WAR
	.align		4
.L_44:
        /*010c*/ 	.byte	0x04, 0x36
        /*010e*/ 	.short	(.L_46 - .L_45)
.L_45:
        /*0110*/ 	.word	0x00000008
.L_46:


//--------------------- .nv.info._Z10render_gpu4vec3S_P8triangleP6uchar4iidS_S_iiS3_ --------------------------
	.section	.nv.info._Z10render_gpu4vec3S_P8triangleP6uchar4iidS_S_iiS3_,"",@"SHT_CUDA_INFO"
	.sectionflags	@""
	.align	4


	//----- nvinfo : EIATTR_CUDA_API_VERSION
	.align		4
        /*0000*/ 	.byte	0x04, 0x37
        /*0002*/ 	.short	(.L_48 - .L_47)
.L_47:
        /*0004*/ 	.word	0x00000082


	//----- nvinfo : EIATTR_KPARAM_INFO
	.align		4
.L_48:
        /*0008*/ 	.byte	0x04, 0x17
        /*000a*/ 	.short	(.L_50 - .L_49)
.L_49:
        /*000c*/ 	.word	0x00000000
        /*0010*/ 	.short	0x000b
        /*0012*/ 	.short	0x0088
        /*0014*/ 	.byte	0x00, 0xf5, 0x21, 0x00


	//----- nvinfo : EIATTR_KPARAM_INFO
	.align		4
.L_50:
        /*0018*/ 	.byte	0x04, 0x17
        /*001a*/ 	.short	(.L_52 - .L_51)
.L_51:
        /*001c*/ 	.word	0x00000000
        /*0020*/ 	.short	0x000a
        /*0022*/ 	.short	0x0084
        /*0024*/ 	.byte	0x00, 0xf0, 0x11, 0x00


	//----- nvinfo : EIATTR_KPARAM_INFO
	.align		4
.L_52:
        /*0028*/ 	.byte	0x04, 0x17
        /*002a*/ 	.short	(.L_54 - .L_53)
.L_53:
        /*002c*/ 	.word	0x00000000
        /*0030*/ 	.short	0x0009
        /*0032*/ 	.short	0x0080
        /*0034*/ 	.byte	0x00, 0xf0, 0x11, 0x00


	//----- nvinfo : EIATTR_KPARAM_INFO
	.align		4
.L_54:
        /*0038*/ 	.byte	0x04, 0x17
        /*003a*/ 	.short	(.L_56 - .L_55)
.L_55:
        /*003c*/ 	.word	0x00000000
        /*0040*/ 	.short	0x0008
        /*0042*/ 	.short	0x0068
        /*0044*/ 	.byte	0x00, 0xf0, 0x61, 0x00


	//----- nvinfo : EIATTR_KPARAM_INFO
	.align		4
.L_56:
        /*0048*/ 	.byte	0x04, 0x17
        /*004a*/ 	.short	(.L_58 - .L_57)
.L_57:
        /*004c*/ 	.word	0x00000000
        /*0050*/ 	.short	0x0007
        /*0052*/ 	.short	0x0050
        /*0054*/ 	.byte	0x00, 0xf0, 0x61, 0x00


	//----- nvinfo : EIATTR_KPARAM_INFO
	.align		4
.L_58:
        /*0058*/ 	.byte	0x04, 0x17
        /*005a*/ 	.short	(.L_60 - .L_59)
.L_59:
        /*005c*/ 	.word	0x00000000
        /*0060*/ 	.short	0x0006
        /*0062*/ 	.short	0x0048
        /*0064*/ 	.byte	0x00, 0xf0, 0x21, 0x00


	//----- nvinfo : EIATTR_KPARAM_INFO
	.align		4
.L_60:
        /*0068*/ 	.byte	0x04, 0x17
        /*006a*/ 	.short	(.L_62 - .L_61)
.L_61:
        /*006c*/ 	.word	0x00000000
        /*0070*/ 	.short	0x0005
        /*0072*/ 	.short	0x0044
        /*0074*/ 	.byte	0x00, 0xf0, 0x11, 0x00


	//----- nvinfo : EIATTR_KPARAM_INFO
	.align		4
.L_62:
        /*0078*/ 	.byte	0x04, 0x17
        /*007a*/ 	.short	(.L_64 - .L_63)
.L_63:
        /*007c*/ 	.word	0x00000000
        /*0080*/ 	.short	0x0004
        /*0082*/ 	.short	0x0040
        /*0084*/ 	.byte	0x00, 0xf0, 0x11, 0x00


	//----- nvinfo : EIATTR_KPARAM_INFO
	.align		4
.L_64:
        /*0088*/ 	.byte	0x04, 0x17
        /*008a*/ 	.short	(.L_66 - .L_65)
.L_65:
        /*008c*/ 	.word	0x00000000
        /*0090*/ 	.short	0x0003
        /*0092*/ 	.short	0x0038
        /*0094*/ 	.byte	0x00, 0xf5, 0x21, 0x00


	//----- nvinfo : EIATTR_KPARAM_INFO
	.align		4
.L_66:
        /*0098*/ 	.byte	0x04, 0x17
        /*009a*/ 	.short	(.L_68 - .L_67)
.L_67:
        /*009c*/ 	.word	0x00000000
        /*00a0*/ 	.short	0x0002
        /*00a2*/ 	.short	0x0030
        /*00a4*/ 	.byte	0x00, 0xf5, 0x21, 0x00


	//----- nvinfo : EIATTR_KPARAM_INFO
	.align		4
.L_68:
        /*00a8*/ 	.byte	0x04, 0x17
        /*00aa*/ 	.short	(.L_70 - .L_69)
.L_69:
        /*00ac*/ 	.word	0x00000000
        /*00b0*/ 	.short	0x0001
        /*00b2*/ 	.short	0x0018
        /*00b4*/ 	.byte	0x00, 0xf0, 0x61, 0x00


	//----- nvinfo : EIATTR_KPARAM_INFO
	.align		4
.L_70:
        /*00b8*/ 	.byte	0x04, 0x17
        /*00ba*/ 	.short	(.L_72 - .L_71)
.L_71:
        /*00bc*/ 	.word	0x00000000
        /*00c0*/ 	.short	0x0000
        /*00c2*/ 	.short	0x0000
        /*00c4*/ 	.byte	0x00, 0xf0, 0x61, 0x00


	//----- nvinfo : EIATTR_SPARSE_MMA_MASK
	.align		4
.L_72:
        /*00c8*/ 	.byte	0x03, 0x50
        /*00ca*/ 	.short	0x0000


	//----- nvinfo : EIATTR_MAXREG_COUNT
	.align		4
        /*00cc*/ 	.byte	0x03, 0x1b
        /*00ce*/ 	.short	0x00ff


	//----- nvinfo : EIATTR_MERCURY_ISA_VERSION
	.align		4
        /*00d0*/ 	.byte	0x03, 0x5f
        /*00d2*/ 	.short	0x0101


	//----- nvinfo : EIATTR_VRC_CTA_INIT_COUNT
	.align		4
        /*00d4*/ 	.byte	0x02, 0x4a
	.zero		1
	.zero		1


	//----- nvinfo : EIATTR_EXIT_INSTR_OFFSETS
	.align		4
        /*00d8*/ 	.byte	0x04, 0x1c
        /*00da*/ 	.short	(.L_74 - .L_73)


	//   ....[0]....
.L_73:
        /*00dc*/ 	.word	0x00001720


	//   ....[1]....
        /*00e0*/ 	.word	0x00003ff0


	//----- nvinfo : EIATTR_CRS_STACK_SIZE
	.align		4
.L_74:
        /*00e4*/ 	.byte	0x04, 0x1e
        /*00e6*/ 	.short	(.L_76 - .L_75)
.L_75:
        /*00e8*/ 	.word	0x00000000


	//----- nvinfo : EIATTR_CBANK_PARAM_SIZE
	.align		4
.L_76:
        /*00ec*/ 	.byte	0x03, 0x19
        /*00ee*/ 	.short	0x0090


	//----- nvinfo : EIATTR_PARAM_CBANK
	.align		4
        /*00f0*/ 	.byte	0x04, 0x0a
        /*00f2*/ 	.short	(.L_78 - .L_77)
	.align		4
.L_77:
        /*00f4*/ 	.word	index@(.nv.constant0._Z10render_gpu4vec3S_P8triangleP6uchar4iidS_S_iiS3_)
        /*00f8*/ 	.short	0x0380
        /*00fa*/ 	.short	0x0090


	//----- nvinfo : EIATTR_SW_WAR
	.align		4
.L_78:
        /*00fc*/ 	.byte	0x04, 0x36
        /*00fe*/ 	.short	(.L_80 - .L_79)
.L_79:
        /*0100*/ 	.word	0x00000008
.L_80:


//--------------------- .nv.callgraph             --------------------------
	.section	.nv.callgraph,"",@"SHT_CUDA_CALLGRAPH"
	.align	4
	.sectionentsize	8
	.align		4
        /*0000*/ 	.word	0x00000000
	.align		4
        /*0004*/ 	.word	0xffffffff
	.align		4
        /*0008*/ 	.word	0x00000000
	.align		4
        /*000c*/ 	.word	0xfffffffe
	.align		4
        /*0010*/ 	.word	0x00000000
	.align		4
        /*0014*/ 	.word	0xfffffffd
	.align		4
        /*0018*/ 	.word	0x00000000
	.align		4
        /*001c*/ 	.word	0xfffffffc


//--------------------- .nv.constant4             --------------------------
	.section	.nv.constant4,"a",@progbits
	.align	8
	.align		8
.nv.constant4:
        /*0000*/ 	.dword	__cudart_i2opi_d


//--------------------- .text._Z13smoothing_gpuP6uchar4S0_iii --------------------------
	.section	.text._Z13smoothing_gpuP6uchar4S0_iii,"ax",@progbits
	.align	128
        .global         _Z13smoothing_gpuP6uchar4S0_iii
        .type           _Z13smoothing_gpuP6uchar4S0_iii,@function
        .size           _Z13smoothing_gpuP6uchar4S0_iii,(.L_x_149 - _Z13smoothing_gpuP6uchar4S0_iii)
        .other          _Z13smoothing_gpuP6uchar4S0_iii,@"STO_CUDA_ENTRY STV_DEFAULT"
_Z13smoothing_gpuP6uchar4S0_iii:
.text._Z13smoothing_gpuP6uchar4S0_iii:
[----:B------:R-:W-:Y:S01]  /*0000*/  LDC R1, c[0x0][0x37c] ;  /* 0x0000df00ff017b82 */ /* 0x000fe20000000800 */
[----:B------:R-:W0:Y:S07]  /*0010*/  S2R R7, SR_TID.Y ;  /* 0x0000000000077919 */ /* 0x000e2e0000002200 */
[----:B------:R-:W1:Y:S01]  /*0020*/  LDC R2, c[0x0][0x360] ;  /* 0x0000d800ff027b82 */ /* 0x000e620000000800 */
[----:B------:R-:W2:Y:S01]  /*0030*/  LDCU UR8, c[0x0][0x394] ;  /* 0x00007280ff0877ac */ /* 0x000ea20008000800 */
[----:B------:R-:W1:Y:S06]  /*0040*/  S2R R3, SR_TID.X ;  /* 0x0000000000037919 */ /* 0x000e6c0000002100 */
[----:B------:R-:W0:Y:S08]  /*0050*/  S2UR UR5, SR_CTAID.Y ;  /* 0x00000000000579c3 */ /* 0x000e300000002600 */
[----:B------:R-:W0:Y:S01]  /*0060*/  LDC R4, c[0x0][0x364] ;  /* 0x0000d900ff047b82 */ /* 0x000e220000000800 */
[----:B------:R-:W3:Y:S01]  /*0070*/  LDCU UR6, c[0x0][0x370] ;  /* 0x00006e00ff0677ac */ /* 0x000ee20008000800 */
[----:B------:R-:W4:Y:S06]  /*0080*/  LDCU UR7, c[0x0][0x374] ;  /* 0x00006e80ff0777ac */ /* 0x000f2c0008000800 */
[----:B------:R-:W1:Y:S01]  /*0090*/  S2UR UR4, SR_CTAID.X ;  /* 0x00000000000479c3 */ /* 0x000e620000002500 */
[----:B0-----:R-:W-:-:S02]  /*00a0*/  IMAD R7, R4, UR5, R7 ;  /* 0x0000000504077c24 */ /* 0x001fc4000f8e0207 */
[----:B----4-:R-:W-:-:S03]  /*00b0*/  IMAD R4, R4, UR7, RZ ;  /* 0x0000000704047c24 */ /* 0x010fc6000f8e02ff */
[----:B--2---:R-:W-:Y:S01]  /*00c0*/  ISETP.GE.AND P0, PT, R7, UR8, PT ;  /* 0x0000000807007c0c */ /* 0x004fe2000bf06270 */
[C---:B-1----:R-:W-:Y:S02]  /*00d0*/  IMAD R6, R2.reuse, UR4, R3 ;  /* 0x0000000402067c24 */ /* 0x042fe4000f8e0203 */
[----:B---3--:R-:W-:-:S10]  /*00e0*/  IMAD R2, R2, UR6, RZ ;  /* 0x0000000602027c24 */ /* 0x008fd4000f8e02ff */
[----:B------:R-:W-:Y:S05]  /*00f0*/  @P0 EXIT ;  /* 0x000000000000094d */ /* 0x000fea0003800000 */
[----:B------:R-:W0:Y:S01]  /*0100*/  LDCU UR5, c[0x0][0x398] ;  /* 0x00007300ff0577ac */ /* 0x000e220008000800 */
[----:B------:R-:W1:Y:S01]  /*0110*/  LDCU.64 UR8, c[0x0][0x358] ;  /* 0x00006b00ff0877ac */ /* 0x000e620008000a00 */
[----:B0-----:R-:W-:Y:S02]  /*0120*/  UIMAD UR4, UR5, UR5, URZ ;  /* 0x00000005050472a4 */ /* 0x001fe4000f8e02ff */
[----:B------:R-:W-:-:S07]  /*0130*/  UISETP.GT.AND UP0, UPT, UR5, URZ, UPT ;  /* 0x000000ff0500728c */ /* 0x000fce000bf04270 */
[----:B------:R-:W0:Y:S02]  /*0140*/  I2F.F64.U32 R20, UR4 ;  /* 0x0000000400147d12 */ /* 0x000e240008201800 */
[----:B-1----:R-:W-:Y:S05]  /*0150*/  BRA.U UP0, `(.L_x_0) ;  /* 0x0000000100707547 */ /* 0x002fea000b800000 */
[----:B------:R-:W-:Y:S02]  /*0160*/  CS2R R10, SRZ ;  /* 0x00000000000a7805 */ /* 0x000fe4000001ff00 */
[----:B------:R-:W-:-:S07]  /*0170*/  MOV R0, 0x190 ;  /* 0x0000019000007802 */ /* 0x000fce0000000f00 */
[----:B0-----:R-:W-:Y:S05]  /*0180*/  CALL.REL.NOINC `($__internal_0_$__cuda_sm20_div_rn_f64_full) ;  /* 0x0000001000807944 */ /* 0x001fea0003c00000 */
[----:B------:R-:W-:Y:S02]  /*0190*/  IMAD.MOV.U32 R8, RZ, RZ, R30 ;  /* 0x000000ffff087224 */ /* 0x000fe400078e001e */
[----:B------:R-:W-:-:S04]  /*01a0*/  IMAD.MOV.U32 R9, RZ, RZ, R31 ;  /* 0x000000ffff097224 */ /* 0x000fc800078e001f */
[----:B------:R-:W0:Y:S02]  /*01b0*/  F2I.U32.F64.TRUNC R8, R8 ;  /* 0x0000000800087311 */ /* 0x000e24000030d000 */
[----:B0-----:R-:W-:-:S04]  /*01c0*/  LOP3.LUT R0, R8, 0xffff, RZ, 0xc0, !PT ;  /* 0x0000ffff08007812 */ /* 0x001fc800078ec0ff */
[C---:B------:R-:W-:Y:S02]  /*01d0*/  PRMT R3, R0.reuse, 0x3340, RZ ;  /* 0x0000334000037816 */ /* 0x040fe400000000ff */
[----:B------:R-:W-:-:S04]  /*01e0*/  PRMT R0, R0, 0x3340, R0 ;  /* 0x0000334000007816 */ /* 0x000fc80000000000 */
[----:B------:R-:W-:-:S07]  /*01f0*/  PRMT R5, R0, 0x5410, R3 ;  /* 0x0000541000057816 */ /* 0x000fce0000000003 */
.L_x_4:
[----:B------:R-:W0:Y:S01]  /*0200*/  LDC R3, c[0x0][0x390] ;  /* 0x0000e400ff037b82 */ /* 0x000e220000000800 */
[----:B------:R-:W-:Y:S01]  /*0210*/  BSSY.RECONVERGENT B0, `(.L_x_1) ;  /* 0x000000b000007945 */ /* 0x000fe20003800200 */
[----:B0-----:R-:W-:-:S13]  /*0220*/  ISETP.GE.AND P0, PT, R6, R3, PT ;  /* 0x000000030600720c */ /* 0x001fda0003f06270 */
[----:B-1----:R-:W-:Y:S05]  /*0230*/  @P0 BRA `(.L_x_2) ;  /* 0x0000000000200947 */ /* 0x002fea0003800000 */
[----:B------:R-:W0:Y:S01]  /*0240*/  LDC.64 R10, c[0x0][0x380] ;  /* 0x0000e000ff0a7b82 */ /* 0x000e220000000a00 */
[----:B------:R-:W-:-:S07]  /*0250*/  IMAD.MOV.U32 R0, RZ, RZ, R6 ;  /* 0x000000ffff007224 */ /* 0x000fce00078e0006 */
.L_x_3:
[--C-:B-1----:R-:W-:Y:S02]  /*0260*/  IMAD R9, R7, R3, R0.reuse ;  /* 0x0000000307097224 */ /* 0x102fe400078e0200 */
[----:B------:R-:W-:Y:S02]  /*0270*/  IMAD.IADD R0, R2, 0x1, R0 ;  /* 0x0000000102007824 */ /* 0x000fe400078e0200 */
[----:B0-----:R-:W-:-:S03]  /*0280*/  IMAD.WIDE R8, R9, 0x4, R10 ;  /* 0x0000000409087825 */ /* 0x001fc600078e020a */
[----:B------:R-:W-:Y:S02]  /*0290*/  ISETP.GE.AND P0, PT, R0, R3, PT ;  /* 0x000000030000720c */ /* 0x000fe40003f06270 */
[----:B------:R1:W-:Y:S11]  /*02a0*/  STG.E desc[UR8][R8.64], R5 ;  /* 0x0000000508007986 */ /* 0x0003f6000c101908 */
[----:B------:R-:W-:Y:S05]  /*02b0*/  @!P0 BRA `(.L_x_3) ;  /* 0xfffffffc00e88947 */ /* 0x000fea000383ffff */
.L_x_2:
[----:B------:R-:W-:Y:S05]  /*02c0*/  BSYNC.RECONVERGENT B0 ;  /* 0x0000000000007941 */ /* 0x000fea0003800200 */
.L_x_1:
[----:B------:R-:W0:Y:S01]  /*02d0*/  LDCU UR4, c[0x0][0x394] ;  /* 0x00007280ff0477ac */ /* 0x000e220008000800 */
[----:B------:R-:W-:-:S05]  /*02e0*/  IMAD.IADD R7, R4, 0x1, R7 ;  /* 0x0000000104077824 */ /* 0x000fca00078e0207 */
[----:B0-----:R-:W-:-:S13]  /*02f0*/  ISETP.GE.AND P0, PT, R7, UR4, PT ;  /* 0x0000000407007c0c */ /* 0x001fda000bf06270 */
[----:B------:R-:W-:Y:S05]  /*0300*/  @!P0 BRA `(.L_x_4) ;  /* 0xfffffffc00bc8947 */ /* 0x000fea000383ffff */
[----:B------:R-:W-:Y:S05]  /*0310*/  EXIT ;  /* 0x000000000000794d */ /* 0x000fea0003800000 */
.L_x_0:
[----:B------:R-:W1:Y:S02]  /*0320*/  LDCU.64 UR4, c[0x0][0x388] ;  /* 0x00007100ff0477ac */ /* 0x000e640008000a00 */
[----:B-1----:R-:W-:-:S04]  /*0330*/  UIADD3 UR4, UP0, UPT, UR4, 0x10, URZ ;  /* 0x0000001004047890 */ /* 0x002fc8000ff1e0ff */
[----:B------:R-:W-:-:S12]  /*0340*/  UIADD3.X UR5, UPT, UPT, URZ, UR5, URZ, UP0, !UPT ;  /* 0x00000005ff057290 */ /* 0x000fd800087fe4ff */
.L_x_19:
[----:B-1----:R-:W1:Y:S01]  /*0350*/  LDC R3, c[0x0][0x390] ;  /* 0x0000e400ff037b82 */ /* 0x002e620000000800 */
[----:B------:R-:W-:Y:S01]  /*0360*/  BSSY.RECONVERGENT B0, `(.L_x_5) ;  /* 0x00000fb000007945 */ /* 0x000fe20003800200 */
[----:B-1----:R-:W-:-:S13]  /*0370*/  ISETP.GE.AND P0, PT, R6, R3, PT ;  /* 0x000000030600720c */ /* 0x002fda0003f06270 */
[----:B------:R-:W-:Y:S05]  /*0380*/  @P0 BRA `(.L_x_6) ;  /* 0x0000000c00e00947 */ /* 0x000fea0003800000 */
[----:B------:R-:W1:Y:S01]  /*0390*/  LDCU UR6, c[0x0][0x398] ;  /* 0x00007300ff0677ac */ /* 0x000e620008000800 */
[----:B------:R-:W-:Y:S01]  /*03a0*/  IMAD.MOV.U32 R8, RZ, RZ, R6 ;  /* 0x000000ffff087224 */ /* 0x000fe200078e0006 */
[----:B-1----:R-:W-:-:S06]  /*03b0*/  UIMAD UR6, UR6, UR6, URZ ;  /* 0x00000006060672a4 */ /* 0x002fcc000f8e02ff */
[----:B------:R-:W-:-:S04]  /*03c0*/  IMAD R0, R3, UR6, RZ ;  /* 0x0000000603007c24 */ /* 0x000fc8000f8e02ff */
[----:B------:R-:W-:-:S07]  /*03d0*/  IMAD R9, R0, R7, RZ ;  /* 0x0000000700097224 */ /* 0x000fce00078e02ff */
.L_x_18:
[----:B-1----:R-:W1:Y:S01]  /*03e0*/  LDC R0, c[0x0][0x398] ;  /* 0x0000e600ff007b82 */ /* 0x002e620000000800 */
[----:B------:R-:W-:Y:S02]  /*03f0*/  CS2R R10, SRZ ;  /* 0x00000000000a7805 */ /* 0x000fe4000001ff00 */
[----:B------:R-:W-:Y:S02]  /*0400*/  CS2R R12, SRZ ;  /* 0x00000000000c7805 */ /* 0x000fe4000001ff00 */
[----:B------:R-:W-:Y:S02]  /*0410*/  CS2R R14, SRZ ;  /* 0x00000000000e7805 */ /* 0x000fe4000001ff00 */
[----:B-1----:R-:W-:-:S05]  /*0420*/  LOP3.LUT R2, R0, 0x7, RZ, 0xc0, !PT ;  /* 0x0000000700027812 */ /* 0x002fca00078ec0ff */
[----:B------:R-:W-:-:S05]  /*0430*/  VIADD R3, R2, 0xffffffff ;  /* 0xffffffff02037836 */ /* 0x000fca0000000000 */
[----:B------:R-:W-:Y:S01]  /*0440*/  ISETP.GE.U32.AND P0, PT, R3, 0x3, PT ;  /* 0x000000030300780c */ /* 0x000fe20003f06070 */
[----:B------:R-:W-:-:S12]  /*0450*/  IMAD.MOV.U32 R3, RZ, RZ, RZ ;  /* 0x000000ffff037224 */ /* 0x000fd800078e00ff */
.L_x_11:
[----:B------:R-:W1:Y:S01]  /*0460*/  LDC R22, c[0x0][0x398] ;  /* 0x0000e600ff167b82 */ /* 0x000e620000000800 */
[----:B------:R-:W2:Y:S01]  /*0470*/  LDCU UR6, c[0x0][0x390] ;  /* 0x00007200ff0677ac */ /* 0x000ea20008000800 */
[----:B------:R-:W-:Y:S02]  /*0480*/  IMAD.MOV.U32 R23, RZ, RZ, RZ ;  /* 0x000000ffff177224 */ /* 0x000fe400078e00ff */
[----:B--2---:R-:W-:Y:S01]  /*0490*/  IMAD R5, R3, UR6, R8 ;  /* 0x0000000603057c24 */ /* 0x004fe2000f8e0208 */
[----:B-1----:R-:W-:-:S03]  /*04a0*/  ISETP.GE.U32.AND P1, PT, R22, 0x8, PT ;  /* 0x000000081600780c */ /* 0x002fc60003f26070 */
[----:B------:R-:W-:-:S10]  /*04b0*/  IMAD R5, R5, R22, R9 ;  /* 0x0000001605057224 */ /* 0x000fd400078e0209 */
[----:B------:R-:W-:Y:S05]  /*04c0*/  @!P1 BRA `(.L_x_7) ;  /* 0x0000000400109947 */ /* 0x000fea0003800000 */
[----:B------:R-:W-:Y:S01]  /*04d0*/  IMAD R17, R7, R22, R3 ;  /* 0x0000001607117224 */ /* 0x000fe200078e0203 */
[----:B------:R-:W-:-:S03]  /*04e0*/  LOP3.LUT R23, R0, 0x7ffffff8, RZ, 0xc0, !PT ;  /* 0x7ffffff800177812 */ /* 0x000fc600078ec0ff */
[----:B------:R-:W-:Y:S01]  /*04f0*/  IMAD R17, R17, UR6, R8 ;  /* 0x0000000611117c24 */ /* 0x000fe2000f8e0208 */
[----:B------:R-:W-:-:S03]  /*0500*/  IADD3 R24, PT, PT, -R23, RZ, RZ ;  /* 0x000000ff17187210 */ /* 0x000fc60007ffe1ff */
[----:B------:R-:W-:-:S07]  /*0510*/  IMAD R4, R17, R22, RZ ;  /* 0x0000001611047224 */ /* 0x000fce00078e02ff */
.L_x_8:
[----:B------:R-:W-:Y:S02]  /*0520*/  IMAD.U32 R16, RZ, RZ, UR4 ;  /* 0x00000004ff107e24 */ /* 0x000fe4000f8e00ff */
[----:B------:R-:W-:Y:S02]  /*0530*/  IMAD.U32 R17, RZ, RZ, UR5 ;  /* 0x00000005ff117e24 */ /* 0x000fe4000f8e00ff */
[----:B------:R-:W-:-:S05]  /*0540*/  IMAD.WIDE R16, R4, 0x4, R16 ;  /* 0x0000000404107825 */ /* 0x000fca00078e0210 */
[----:B------:R-:W0:Y:S04]  /*0550*/  LDG.E R25, desc[UR8][R16.64+-0x10] ;  /* 0xfffff00810197981 */ /* 0x000e28000c1e1900 */
[----:B------:R-:W2:Y:S04]  /*0560*/  LDG.E R19, desc[UR8][R16.64+-0xc] ;  /* 0xfffff40810137981 */ /* 0x000ea8000c1e1900 */
[----:B------:R-:W3:Y:S04]  /*0570*/  LDG.E R18, desc[UR8][R16.64+-0x8] ;  /* 0xfffff80810127981 */ /* 0x000ee8000c1e1900 */
[----:B------:R-:W4:Y:S04]  /*0580*/  LDG.E R29, desc[UR8][R16.64+0x4] ;  /* 0x00000408101d7981 */ /* 0x000f28000c1e1900 */
[----:B------:R-:W5:Y:S01]  /*0590*/  LDG.E R28, desc[UR8][R16.64+0x8] ;  /* 0x00000808101c7981 */ /* 0x000f62000c1e1900 */
[----:B0-----:R-:W0:Y:S08]  /*05a0*/  I2F.F64.U8 R20, R25 ;  /* 0x0000001900147312 */ /* 0x001e300000001800 */
[----:B------:R-:W1:Y:S01]  /*05b0*/  I2F.F64.U8 R26, R25.B1 ;  /* 0x10000019001a7312 */ /* 0x000e620000001800 */
[----:B0-----:R-:W-:Y:S01]  /*05c0*/  DADD R10, R20, R10 ;  /* 0x00000000140a7229 */ /* 0x001fe2000000000a */
[----:B------:R-:W4:Y:S04]  /*05d0*/  LDG.E R21, desc[UR8][R16.64+-0x4] ;  /* 0xfffffc0810157981 */ /* 0x000f28000c1e1900 */
[----:B------:R-:W5:Y:S01]  /*05e0*/  LDG.E R20, desc[UR8][R16.64] ;  /* 0x0000000810147981 */ /* 0x000f62000c1e1900 */
[----:B-1----:R-:W-:Y:S01]  /*05f0*/  DADD R26, R26, R12 ;  /* 0x000000001a1a7229 */ /* 0x002fe2000000000c */
[----:B------:R0:W1:Y:S02]  /*0600*/  I2F.F64.U8 R12, R25.B2 ;  /* 0x20000019000c7312 */ /* 0x0000640000001800 */
[----:B0-----:R0:W5:Y:S01]  /*0610*/  LDG.E R25, desc[UR8][R16.64+0xc] ;  /* 0x00000c0810197981 */ /* 0x001162000c1e1900 */
[----:B-1----:R-:W-:-:S05]  /*0620*/  DADD R14, R12, R14 ;  /* 0x000000000c0e7229 */ /* 0x002fca000000000e */
[----:B--2---:R-:W1:Y:S02]  /*0630*/  I2F.F64.U8 R12, R19 ;  /* 0x00000013000c7312 */ /* 0x004e640000001800 */
[----:B-1----:R-:W-:-:S06]  /*0640*/  DADD R12, R10, R12 ;  /* 0x000000000a0c7229 */ /* 0x002fcc000000000c */
[----:B------:R-:W1:Y:S02]  /*0650*/  I2F.F64.U8 R10, R19.B1 ;  /* 0x10000013000a7312 */ /* 0x000e640000001800 */
[----:B-1----:R-:W-:-:S06]  /*0660*/  DADD R26, R26, R10 ;  /* 0x000000001a1a7229 */ /* 0x002fcc000000000a */
[----:B------:R-:W1:Y:S02]  /*0670*/  I2F.F64.U8 R10, R19.B2 ;  /* 0x20000013000a7312 */ /* 0x000e640000001800 */
[----:B-1----:R-:W-:-:S06]  /*0680*/  DADD R14, R14, R10 ;  /* 0x000000000e0e7229 */ /* 0x002fcc000000000a */
[----:B---3--:R-:W1:Y:S02]  /*0690*/  I2F.F64.U8 R10, R18 ;  /* 0x00000012000a7312 */ /* 0x008e640000001800 */
[----:B-1----:R-:W-:-:S06]  /*06a0*/  DADD R12, R12, R10 ;  /* 0x000000000c0c7229 */ /* 0x002fcc000000000a */
[----:B------:R-:W1:Y:S02]  /*06b0*/  I2F.F64.U8 R10, R18.B1 ;  /* 0x10000012000a7312 */ /* 0x000e640000001800 */
[----:B-1----:R-:W-:-:S06]  /*06c0*/  DADD R10, R26, R10 ;  /* 0x000000001a0a7229 */ /* 0x002fcc000000000a */
[----:B------:R-:W1:Y:S02]  /*06d0*/  I2F.F64.U8 R26, R18.B2 ;  /* 0x20000012001a7312 */ /* 0x000e640000001800 */
[----:B-1----:R-:W-:Y:S01]  /*06e0*/  DADD R14, R14, R26 ;  /* 0x000000000e0e7229 */ /* 0x002fe2000000001a */
[----:B------:R-:W-:-:S05]  /*06f0*/  VIADD R24, R24, 0x8 ;  /* 0x0000000818187836 */ /* 0x000fca0000000000 */
[----:B------:R-:W-:Y:S01]  /*0700*/  ISETP.NE.AND P1, PT, R24, RZ, PT ;  /* 0x000000ff1800720c */ /* 0x000fe20003f25270 */
[----:B------:R-:W-:Y:S01]  /*0710*/  VIADD R4, R4, 0x8 ;  /* 0x0000000804047836 */ /* 0x000fe20000000000 */
[----:B----4-:R-:W1:Y:S02]  /*0720*/  I2F.F64.U8 R26, R21 ;  /* 0x00000015001a7312 */ /* 0x010e640000001800 */
[----:B-1----:R-:W-:-:S06]  /*0730*/  DADD R12, R12, R26 ;  /* 0x000000000c0c7229 */ /* 0x002fcc000000001a */
[----:B------:R-:W1:Y:S02]  /*0740*/  I2F.F64.U8 R26, R21.B1 ;  /* 0x10000015001a7312 */ /* 0x000e640000001800 */
[----:B-1----:R-:W-:-:S06]  /*0750*/  DADD R10, R10, R26 ;  /* 0x000000000a0a7229 */ /* 0x002fcc000000001a */
[----:B------:R-:W1:Y:S02]  /*0760*/  I2F.F64.U8 R26, R21.B2 ;  /* 0x20000015001a7312 */ /* 0x000e640000001800 */
[----:B-1----:R-:W-:-:S06]  /*0770*/  DADD R14, R14, R26 ;  /* 0x000000000e0e7229 */ /* 0x002fcc000000001a */
[----:B-----5:R-:W1:Y:S08]  /*0780*/  I2F.F64.U8 R26, R20 ;  /* 0x00000014001a7312 */ /* 0x020e700000001800 */
[----:B0-----:R-:W0:Y:S01]  /*0790*/  I2F.F64.U8 R16, R20.B1 ;  /* 0x1000001400107312 */ /* 0x001e220000001800 */
[----:B-1----:R-:W-:-:S07]  /*07a0*/  DADD R12, R12, R26 ;  /* 0x000000000c0c7229 */ /* 0x002fce000000001a */
[----:B------:R-:W1:Y:S01]  /*07b0*/  I2F.F64.U8 R26, R20.B2 ;  /* 0x20000014001a7312 */ /* 0x000e620000001800 */
[----:B0-----:R-:W-:-:S07]  /*07c0*/  DADD R18, R10, R16 ;  /* 0x000000000a127229 */ /* 0x001fce0000000010 */
[----:B------:R-:W0:Y:S01]  /*07d0*/  I2F.F64.U8 R16, R29 ;  /* 0x0000001d00107312 */ /* 0x000e220000001800 */
[----:B-1----:R-:W-:-:S07]  /*07e0*/  DADD R10, R14, R26 ;  /* 0x000000000e0a7229 */ /* 0x002fce000000001a */
[----:B------:R-:W1:Y:S08]  /*07f0*/  I2F.F64.U8 R14, R29.B1 ;  /* 0x1000001d000e7312 */ /* 0x000e700000001800 */
[----:B------:R-:W2:Y:S01]  /*0800*/  I2F.F64.U8 R26, R29.B2 ;  /* 0x2000001d001a7312 */ /* 0x000ea20000001800 */
[----:B0-----:R-:W-:Y:S02]  /*0810*/  DADD R16, R12, R16 ;  /* 0x000000000c107229 */ /* 0x001fe40000000010 */
[----:B-1----:R-:W-:-:S05]  /*0820*/  DADD R14, R18, R14 ;  /* 0x00000000120e7229 */ /* 0x002fca000000000e */
[----:B------:R-:W0:Y:S08]  /*0830*/  I2F.F64.U8 R12, R28 ;  /* 0x0000001c000c7312 */ /* 0x000e300000001800 */
[----:B------:R-:W1:Y:S01]  /*0840*/  I2F.F64.U8 R18, R28.B1 ;  /* 0x1000001c00127312 */ /* 0x000e620000001800 */
[----:B--2---:R-:W-:-:S07]  /*0850*/  DADD R26, R10, R26 ;  /* 0x000000000a1a7229 */ /* 0x004fce000000001a */
        /* <DEDUP_REMOVED lines=8> */
[----:B-1----:R-:W-:Y:S02]  /*08e0*/  DADD R12, R18, R20 ;  /* 0x00000000120c7229 */ /* 0x002fe40000000014 */
[----:B--2---:R-:W-:Y:S01]  /*08f0*/  DADD R14, R26, R14 ;  /* 0x000000001a0e7229 */ /* 0x004fe2000000000e */
[----:B------:R-:W-:Y:S10]  /*0900*/  @P1 BRA `(.L_x_8) ;  /* 0xfffffffc00041947 */ /* 0x000ff4000383ffff */
.L_x_7:
[----:B------:R-:W-:-:S13]  /*0910*/  ISETP.NE.AND P1, PT, R2, RZ, PT ;  /* 0x000000ff0200720c */ /* 0x000fda0003f25270 */
[----:B------:R-:W-:Y:S05]  /*0920*/  @!P1 BRA `(.L_x_9) ;  /* 0x0000000400089947 */ /* 0x000fea0003800000 */
[----:B------:R-:W-:-:S04]  /*0930*/  LOP3.LUT R18, R0, 0x3, RZ, 0xc0, !PT ;  /* 0x0000000300127812 */ /* 0x000fc800078ec0ff */
[----:B------:R-:W-:Y:S01]  /*0940*/  ISETP.NE.AND P1, PT, R18, RZ, PT ;  /* 0x000000ff1200720c */ /* 0x000fe20003f25270 */
[----:B------:R-:W-:-:S12]  /*0950*/  @!P0 BRA `(.L_x_10) ;  /* 0x0000000000808947 */ /* 0x000fd80003800000 */
[----:B------:R-:W1:Y:S01]  /*0960*/  LDC.64 R28, c[0x0][0x388] ;  /* 0x0000e200ff1c7b82 */ /* 0x000e620000000a00 */
[----:B------:R-:W-:-:S04]  /*0970*/  IMAD.IADD R17, R5, 0x1, R23 ;  /* 0x0000000105117824 */ /* 0x000fc800078e0217 */
[----:B-1----:R-:W-:-:S05]  /*0980*/  IMAD.WIDE R28, R17, 0x4, R28 ;  /* 0x00000004111c7825 */ /* 0x002fca00078e021c */
[----:B0-----:R-:W2:Y:S04]  /*0990*/  LDG.E R21, desc[UR8][R28.64] ;  /* 0x000000081c157981 */ /* 0x001ea8000c1e1900 */
[----:B------:R-:W3:Y:S04]  /*09a0*/  LDG.E R19, desc[UR8][R28.64+0x4] ;  /* 0x000004081c137981 */ /* 0x000ee8000c1e1900 */
[----:B------:R-:W4:Y:S04]  /*09b0*/  LDG.E R4, desc[UR8][R28.64+0x8] ;  /* 0x000008081c047981 */ /* 0x000f28000c1e1900 */
[----:B------:R4:W5:Y:S01]  /*09c0*/  LDG.E R20, desc[UR8][R28.64+0xc] ;  /* 0x00000c081c147981 */ /* 0x000962000c1e1900 */
[----:B------:R-:W-:Y:S01]  /*09d0*/  VIADD R23, R23, 0x4 ;  /* 0x0000000417177836 */ /* 0x000fe20000000000 */
[----:B--2---:R-:W0:Y:S08]  /*09e0*/  I2F.F64.U8 R24, R21 ;  /* 0x0000001500187312 */ /* 0x004e300000001800 */
[----:B------:R-:W1:Y:S01]  /*09f0*/  I2F.F64.U8 R16, R21.B1 ;  /* 0x1000001500107312 */ /* 0x000e620000001800 */
[----:B0-----:R-:W-:-:S07]  /*0a00*/  DADD R10, R10, R24 ;  /* 0x000000000a0a7229 */ /* 0x001fce0000000018 */
[----:B---3--:R-:W-:Y:S01]  /*0a10*/  I2F.F64.U8 R26, R19.B2 ;  /* 0x20000013001a7312 */ /* 0x008fe20000001800 */
[----:B-1----:R-:W-:-:S07]  /*0a20*/  DADD R16, R12, R16 ;  /* 0x000000000c107229 */ /* 0x002fce0000000010 */
[----:B------:R-:W0:Y:S08]  /*0a30*/  I2F.F64.U8 R24, R21.B2 ;  /* 0x2000001500187312 */ /* 0x000e300000001800 */
[----:B------:R-:W1:Y:S01]  /*0a40*/  I2F.F64.U8 R12, R19 ;  /* 0x00000013000c7312 */ /* 0x000e620000001800 */
[----:B0-----:R-:W-:-:S07]  /*0a50*/  DADD R24, R14, R24 ;  /* 0x000000000e187229 */ /* 0x001fce0000000018 */
[----:B----4-:R-:W0:Y:S01]  /*0a60*/  I2F.F64.U8 R28, R4.B2 ;  /* 0x20000004001c7312 */ /* 0x010e220000001800 */
[----:B-1----:R-:W-:-:S07]  /*0a70*/  DADD R12, R10, R12 ;  /* 0x000000000a0c7229 */ /* 0x002fce000000000c */
[----:B------:R-:W1:Y:S01]  /*0a80*/  I2F.F64.U8 R14, R19.B1 ;  /* 0x10000013000e7312 */ /* 0x000e620000001800 */
[----:B------:R-:W-:-:S07]  /*0a90*/  DADD R26, R24, R26 ;  /* 0x00000000181a7229 */ /* 0x000fce000000001a */
[----:B------:R-:W2:Y:S01]  /*0aa0*/  I2F.F64.U8 R10, R4 ;  /* 0x00000004000a7312 */ /* 0x000ea20000001800 */
[----:B0-----:R-:W-:Y:S02]  /*0ab0*/  DADD R26, R26, R28 ;  /* 0x000000001a1a7229 */ /* 0x001fe4000000001c */
[----:B-1----:R-:W-:-:S05]  /*0ac0*/  DADD R16, R16, R14 ;  /* 0x0000000010107229 */ /* 0x002fca000000000e */
[----:B-----5:R-:W0:Y:S01]  /*0ad0*/  I2F.F64.U8 R24, R20 ;  /* 0x0000001400187312 */ /* 0x020e220000001800 */
[----:B--2---:R-:W-:-:S07]  /*0ae0*/  DADD R10, R12, R10 ;  /* 0x000000000c0a7229 */ /* 0x004fce000000000a */
[----:B------:R-:W1:Y:S01]  /*0af0*/  I2F.F64.U8 R14, R4.B1 ;  /* 0x10000004000e7312 */ /* 0x000e620000001800 */
[----:B0-----:R-:W-:-:S07]  /*0b00*/  DADD R10, R10, R24 ;  /* 0x000000000a0a7229 */ /* 0x001fce0000000018 */
[----:B------:R-:W0:Y:S01]  /*0b10*/  I2F.F64.U8 R12, R20.B1 ;  /* 0x10000014000c7312 */ /* 0x000e220000001800 */
[----:B-1----:R-:W-:-:S07]  /*0b20*/  DADD R16, R16, R14 ;  /* 0x0000000010107229 */ /* 0x002fce000000000e */
[----:B------:R-:W1:Y:S01]  /*0b30*/  I2F.F64.U8 R14, R20.B2 ;  /* 0x20000014000e7312 */ /* 0x000e620000001800 */
[----:B0-----:R-:W-:Y:S02]  /*0b40*/  DADD R12, R16, R12 ;  /* 0x00000000100c7229 */ /* 0x001fe4000000000c */
[----:B-1----:R-:W-:-:S11]  /*0b50*/  DADD R14, R26, R14 ;  /* 0x000000001a0e7229 */ /* 0x002fd6000000000e */
.L_x_10:
[----:B------:R-:W-:Y:S05]  /*0b60*/  @!P1 BRA `(.L_x_9) ;  /* 0x0000000000789947 */ /* 0x000fea0003800000 */
[----:B------:R-:W-:Y:S02]  /*0b70*/  ISETP.NE.AND P1, PT, R18, 0x1, PT ;  /* 0x000000011200780c */ /* 0x000fe40003f25270 */
[----:B------:R-:W-:-:S11]  /*0b80*/  LOP3.LUT P2, RZ, R22, 0x1, RZ, 0xc0, !PT ;  /* 0x0000000116ff7812 */ /* 0x000fd6000784c0ff */
[----:B------:R-:W1:Y:S01]  /*0b90*/  @P1 LDC.64 R24, c[0x0][0x388] ;  /* 0x0000e200ff181b82 */ /* 0x000e620000000a00 */
[----:B------:R-:W-:-:S04]  /*0ba0*/  @P1 IMAD.IADD R17, R5, 0x1, R23 ;  /* 0x0000000105111824 */ /* 0x000fc800078e0217 */
[----:B-1----:R-:W-:-:S03]  /*0bb0*/  @P1 IMAD.WIDE R24, R17, 0x4, R24 ;  /* 0x0000000411181825 */ /* 0x002fc600078e0218 */
[----:B------:R-:W1:Y:S02]  /*0bc0*/  @P2 LDC.64 R16, c[0x0][0x388] ;  /* 0x0000e200ff102b82 */ /* 0x000e640000000a00 */
[----:B------:R-:W2:Y:S04]  /*0bd0*/  @P1 LDG.E R27, desc[UR8][R24.64] ;  /* 0x00000008181b1981 */ /* 0x000ea8000c1e1900 */
[----:B------:R-:W3:Y:S01]  /*0be0*/  @P1 LDG.E R26, desc[UR8][R24.64+0x4] ;  /* 0x00000408181a1981 */ /* 0x000ee2000c1e1900 */
[----:B------:R-:W-:-:S05]  /*0bf0*/  @P1 VIADD R23, R23, 0x2 ;  /* 0x0000000217171836 */ /* 0x000fca0000000000 */
[----:B------:R-:W-:-:S05]  /*0c00*/  @P2 IADD3 R29, PT, PT, R5, R23, RZ ;  /* 0x00000017051d2210 */ /* 0x000fca0007ffe0ff */
[----:B-1----:R-:W-:-:S05]  /*0c10*/  @P2 IMAD.WIDE R28, R29, 0x4, R16 ;  /* 0x000000041d1c2825 */ /* 0x002fca00078e0210 */
[----:B------:R-:W4:Y:S01]  /*0c20*/  @P2 LDG.E R23, desc[UR8][R28.64] ;  /* 0x000000081c172981 */ /* 0x000f22000c1e1900 */
[----:B--2---:R-:W1:Y:S08]  /*0c30*/  @P1 I2F.F64.U8 R16, R27 ;  /* 0x0000001b00101312 */ /* 0x004e700000001800 */
[----:B---3--:R-:W2:Y:S01]  /*0c40*/  @P1 I2F.F64.U8 R4, R26 ;  /* 0x0000001a00041312 */ /* 0x008ea20000001800 */
[----:B-1----:R-:W-:-:S07]  /*0c50*/  @P1 DADD R16, R10, R16 ;  /* 0x000000000a101229 */ /* 0x002fce0000000010 */
[----:B------:R-:W1:Y:S01]  /*0c60*/  @P1 I2F.F64.U8 R18, R27.B1 ;  /* 0x1000001b00121312 */ /* 0x000e620000001800 */
[----:B--2---:R-:W-:-:S07]  /*0c70*/  @P1 DADD R10, R16, R4 ;  /* 0x00000000100a1229 */ /* 0x004fce0000000004 */
[----:B0-----:R-:W0:Y:S01]  /*0c80*/  @P1 I2F.F64.U8 R20, R27.B2 ;  /* 0x2000001b00141312 */ /* 0x001e220000001800 */
[----:B-1----:R-:W-:-:S07]  /*0c90*/  @P1 DADD R18, R12, R18 ;  /* 0x000000000c121229 */ /* 0x002fce0000000012 */
[----:B------:R-:W1:Y:S01]  /*0ca0*/  @P1 I2F.F64.U8 R4, R26.B1 ;  /* 0x1000001a00041312 */ /* 0x000e620000001800 */
[----:B0-----:R-:W-:-:S07]  /*0cb0*/  @P1 DADD R20, R14, R20 ;  /* 0x000000000e141229 */ /* 0x001fce0000000014 */
[----:B------:R-:W0:Y:S01]  /*0cc0*/  @P1 I2F.F64.U8 R16, R26.B2 ;  /* 0x2000001a00101312 */ /* 0x000e220000001800 */
[----:B-1----:R-:W-:-:S07]  /*0cd0*/  @P1 DADD R12, R18, R4 ;  /* 0x00000000120c1229 */ /* 0x002fce0000000004 */
[----:B----4-:R-:W1:Y:S01]  /*0ce0*/  @P2 I2F.F64.U8 R24, R23 ;  /* 0x0000001700182312 */ /* 0x010e620000001800 */
[----:B0-----:R-:W-:-:S07]  /*0cf0*/  @P1 DADD R14, R20, R16 ;  /* 0x00000000140e1229 */ /* 0x001fce0000000010 */
[----:B------:R-:W0:Y:S01]  /*0d00*/  @P2 I2F.F64.U8 R4, R23.B1 ;  /* 0x1000001700042312 */ /* 0x000e220000001800 */
[----:B-1----:R-:W-:-:S07]  /*0d10*/  @P2 DADD R10, R10, R24 ;  /* 0x000000000a0a2229 */ /* 0x002fce0000000018 */
[----:B------:R-:W1:Y:S01]  /*0d20*/  @P2 I2F.F64.U8 R18, R23.B2 ;  /* 0x2000001700122312 */ /* 0x000e620000001800 */
[----:B0-----:R-:W-:Y:S02]  /*0d30*/  @P2 DADD R12, R12, R4 ;  /* 0x000000000c0c2229 */ /* 0x001fe40000000004 */
[----:B-1----:R-:W-:-:S11]  /*0d40*/  @P2 DADD R14, R14, R18 ;  /* 0x000000000e0e2229 */ /* 0x002fd60000000012 */
.L_x_9:
[----:B------:R-:W-:-:S05]  /*0d50*/  VIADD R3, R3, 0x1 ;  /* 0x0000000103037836 */ /* 0x000fca0000000000 */
[----:B------:R-:W-:-:S13]  /*0d60*/  ISETP.NE.AND P1, PT, R3, R22, PT ;  /* 0x000000160300720c */ /* 0x000fda0003f25270 */
[----:B------:R-:W-:Y:S05]  /*0d70*/  @P1 BRA `(.L_x_11) ;  /* 0xfffffff400b81947 */ /* 0x000fea000383ffff */
[----:B------:R-:W1:Y:S01]  /*0d80*/  LDCU UR6, c[0x0][0x398] ;  /* 0x00007300ff0677ac */ /* 0x000e620008000800 */
[----:B------:R-:W-:Y:S01]  /*0d90*/  IMAD.MOV.U32 R2, RZ, RZ, 0x1 ;  /* 0x00000001ff027424 */ /* 0x000fe200078e00ff */
[----:B------:R-:W-:Y:S01]  /*0da0*/  FSETP.GEU.AND P1, PT, |R11|, 6.5827683646048100446e-37, PT ;  /* 0x036000000b00780b */ /* 0x000fe20003f2e200 */
[----:B------:R-:W-:Y:S01]  /*0db0*/  BSSY.RECONVERGENT B1, `(.L_x_12) ;  /* 0x0000015000017945 */ /* 0x000fe20003800200 */
[----:B-1----:R-:W-:-:S09]  /*0dc0*/  UIMAD UR6, UR6, UR6, URZ ;  /* 0x00000006060672a4 */ /* 0x002fd2000f8e02ff */
[----:B------:R-:W1:Y:S08]  /*0dd0*/  I2F.F64.U32 R16, UR6 ;  /* 0x0000000600107d12 */ /* 0x000e700008201800 */
[----:B-1----:R-:W1:Y:S02]  /*0de0*/  MUFU.RCP64H R3, R17 ;  /* 0x0000001100037308 */ /* 0x002e640000001800 */
[----:B-1----:R-:W-:-:S08]  /*0df0*/  DFMA R4, -R16, R2, 1 ;  /* 0x3ff000001004742b */ /* 0x002fd00000000102 */
[----:B------:R-:W-:-:S08]  /*0e00*/  DFMA R4, R4, R4, R4 ;  /* 0x000000040404722b */ /* 0x000fd00000000004 */
[----:B------:R-:W-:-:S08]  /*0e10*/  DFMA R4, R2, R4, R2 ;  /* 0x000000040204722b */ /* 0x000fd00000000002 */
[----:B------:R-:W-:-:S08]  /*0e20*/  DFMA R2, -R16, R4, 1 ;  /* 0x3ff000001002742b */ /* 0x000fd00000000104 */
[----:B------:R-:W-:-:S08]  /*0e30*/  DFMA R2, R4, R2, R4 ;  /* 0x000000020402722b */ /* 0x000fd00000000004 */
[----:B------:R-:W-:-:S08]  /*0e40*/  DMUL R4, R10, R2 ;  /* 0x000000020a047228 */ /* 0x000fd00000000000 */
[----:B------:R-:W-:-:S08]  /*0e50*/  DFMA R18, -R16, R4, R10 ;  /* 0x000000041012722b */ /* 0x000fd0000000010a */
[----:B------:R-:W-:-:S10]  /*0e60*/  DFMA R2, R2, R18, R4 ;  /* 0x000000120202722b */ /* 0x000fd40000000004 */
[----:B------:R-:W-:-:S05]  /*0e70*/  FFMA R0, RZ, R17, R3 ;  /* 0x00000011ff007223 */ /* 0x000fca0000000003 */
[----:B------:R-:W-:-:S13]  /*0e80*/  FSETP.GT.AND P0, PT, |R0|, 1.469367938527859385e-39, PT ;  /* 0x001000000000780b */ /* 0x000fda0003f04200 */
[----:B------:R-:W-:Y:S05]  /*0e90*/  @P0 BRA P1, `(.L_x_13) ;  /* 0x0000000000180947 */ /* 0x000fea0000800000 */
[----:B0-----:R-:W-:Y:S01]  /*0ea0*/  IMAD.MOV.U32 R20, RZ, RZ, R16 ;  /* 0x000000ffff147224 */ /* 0x001fe200078e0010 */
[----:B------:R-:W-:Y:S01]  /*0eb0*/  MOV R0, 0xee0 ;  /* 0x00000ee000007802 */ /* 0x000fe20000000f00 */
[----:B------:R-:W-:-:S07]  /*0ec0*/  IMAD.MOV.U32 R21, RZ, RZ, R17 ;  /* 0x000000ffff157224 */ /* 0x000fce00078e0011 */
[----:B------:R-:W-:Y:S05]  /*0ed0*/  CALL.REL.NOINC `($__internal_0_$__cuda_sm20_div_rn_f64_full) ;  /* 0x00000004002c7944 */ /* 0x000fea0003c00000 */
[----:B------:R-:W-:Y:S02]  /*0ee0*/  IMAD.MOV.U32 R2, RZ, RZ, R30 ;  /* 0x000000ffff027224 */ /* 0x000fe400078e001e */
[----:B------:R-:W-:-:S07]  /*0ef0*/  IMAD.MOV.U32 R3, RZ, RZ, R31 ;  /* 0x000000ffff037224 */ /* 0x000fce00078e001f */
.L_x_13:
[----:B------:R-:W-:Y:S05]  /*0f00*/  BSYNC.RECONVERGENT B1 ;  /* 0x0000000000017941 */ /* 0x000fea0003800200 */
.L_x_12:
[----:B------:R-:W1:Y:S01]  /*0f10*/  MUFU.RCP64H R5, R17 ;  /* 0x0000001100057308 */ /* 0x000e620000001800 */
[----:B------:R-:W-:Y:S01]  /*0f20*/  IMAD.MOV.U32 R4, RZ, RZ, 0x1 ;  /* 0x00000001ff047424 */ /* 0x000fe200078e00ff */
[----:B------:R-:W-:Y:S01]  /*0f30*/  FSETP.GEU.AND P1, PT, |R13|, 6.5827683646048100446e-37, PT ;  /* 0x036000000d00780b */ /* 0x000fe20003f2e200 */
[----:B------:R-:W-:Y:S04]  /*0f40*/  BSSY.RECONVERGENT B1, `(.L_x_14) ;  /* 0x0000014000017945 */ /* 0x000fe80003800200 */
        /* <DEDUP_REMOVED lines=11> */
[----:B------:R-:W-:Y:S01]  /*1000*/  MOV R10, R12 ;  /* 0x0000000c000a7202 */ /* 0x000fe20000000f00 */
[----:B------:R-:W-:Y:S01]  /*1010*/  IMAD.MOV.U32 R11, RZ, RZ, R13 ;  /* 0x000000ffff0b7224 */ /* 0x000fe200078e000d */
[----:B------:R-:W-:Y:S01]  /*1020*/  MOV R0, 0x1060 ;  /* 0x0000106000007802 */ /* 0x000fe20000000f00 */
[----:B0-----:R-:W-:Y:S02]  /*1030*/  IMAD.MOV.U32 R20, RZ, RZ, R16 ;  /* 0x000000ffff147224 */ /* 0x001fe400078e0010 */
[----:B------:R-:W-:-:S07]  /*1040*/  IMAD.MOV.U32 R21, RZ, RZ, R17 ;  /* 0x000000ffff157224 */ /* 0x000fce00078e0011 */
[----:B------:R-:W-:Y:S05]  /*1050*/  CALL.REL.NOINC `($__internal_0_$__cuda_sm20_div_rn_f64_full) ;  /* 0x0000000000cc7944 */ /* 0x000fea0003c00000 */
[----:B------:R-:W-:Y:S02]  /*1060*/  IMAD.MOV.U32 R4, RZ, RZ, R30 ;  /* 0x000000ffff047224 */ /* 0x000fe400078e001e */
[----:B------:R-:W-:-:S07]  /*1070*/  IMAD.MOV.U32 R5, RZ, RZ, R31 ;  /* 0x000000ffff057224 */ /* 0x000fce00078e001f */
.L_x_15:
[----:B------:R-:W-:Y:S05]  /*1080*/  BSYNC.RECONVERGENT B1 ;  /* 0x0000000000017941 */ /* 0x000fea0003800200 */
.L_x_14:
        /* <DEDUP_REMOVED lines=15> */
[----:B------:R-:W-:Y:S01]  /*1180*/  IMAD.MOV.U32 R10, RZ, RZ, R14 ;  /* 0x000000ffff0a7224 */ /* 0x000fe200078e000e */
[----:B------:R-:W-:Y:S01]  /*1190*/  MOV R11, R15 ;  /* 0x0000000f000b7202 */ /* 0x000fe20000000f00 */
[----:B0-----:R-:W-:Y:S01]  /*11a0*/  IMAD.MOV.U32 R20, RZ, RZ, R16 ;  /* 0x000000ffff147224 */ /* 0x001fe200078e0010 */
[----:B------:R-:W-:Y:S01]  /*11b0*/  MOV R0, 0x11e0 ;  /* 0x000011e000007802 */ /* 0x000fe20000000f00 */
[----:B------:R-:W-:-:S07]  /*11c0*/  IMAD.MOV.U32 R21, RZ, RZ, R17 ;  /* 0x000000ffff157224 */ /* 0x000fce00078e0011 */
[----:B------:R-:W-:Y:S05]  /*11d0*/  CALL.REL.NOINC `($__internal_0_$__cuda_sm20_div_rn_f64_full) ;  /* 0x00000000006c7944 */ /* 0x000fea0003c00000 */
[----:B------:R-:W-:Y:S02]  /*11e0*/  IMAD.MOV.U32 R10, RZ, RZ, R30 ;  /* 0x000000ffff0a7224 */ /* 0x000fe400078e001e */
[----:B------:R-:W-:-:S07]  /*11f0*/  IMAD.MOV.U32 R11, RZ, RZ, R31 ;  /* 0x000000ffff0b7224 */ /* 0x000fce00078e001f */
.L_x_17:
[----:B------:R-:W-:Y:S05]  /*1200*/  BSYNC.RECONVERGENT B1 ;  /* 0x0000000000017941 */ /* 0x000fea0003800200 */
.L_x_16:
[----:B------:R-:W1:Y:S01]  /*1210*/  LDC.64 R12, c[0x0][0x380] ;  /* 0x0000e000ff0c7b82 */ /* 0x000e620000000a00 */
[----:B------:R-:W2:Y:S01]  /*1220*/  LDCU UR7, c[0x0][0x390] ;  /* 0x00007200ff0777ac */ /* 0x000ea20008000800 */
[----:B------:R-:W-:Y:S01]  /*1230*/  F2I.U32.F64.TRUNC R2, R2 ;  /* 0x0000000200027311 */ /* 0x000fe2000030d000 */
[----:B------:R-:W3:Y:S05]  /*1240*/  LDCU UR6, c[0x0][0x360] ;  /* 0x00006c00ff0677ac */ /* 0x000eea0008000800 */
[----:B------:R-:W3:Y:S02]  /*1250*/  LDC R19, c[0x0][0x370] ;  /* 0x0000dc00ff137b82 */ /* 0x000ee40000000800 */
[----:B------:R-:W4:Y:S08]  /*1260*/  F2I.U32.F64.TRUNC R5, R4 ;  /* 0x0000000400057311 */ /* 0x000f30000030d000 */
[----:B------:R-:W5:Y:S01]  /*1270*/  F2I.U32.F64.TRUNC R10, R10 ;  /* 0x0000000a000a7311 */ /* 0x000f62000030d000 */
[----:B--2---:R-:W-:Y:S01]  /*1280*/  IMAD R15, R7, UR7, R8 ;  /* 0x00000007070f7c24 */ /* 0x004fe2000f8e0208 */
[----:B----4-:R-:W-:-:S03]  /*1290*/  PRMT R0, R2, 0x3340, R5 ;  /* 0x0000334002007816 */ /* 0x010fc60000000005 */
[----:B-1----:R-:W-:-:S04]  /*12a0*/  IMAD.WIDE R2, R15, 0x4, R12 ;  /* 0x000000040f027825 */ /* 0x002fc800078e020c */
[----:B---3--:R-:W-:Y:S01]  /*12b0*/  IMAD R8, R19, UR6, R8 ;  /* 0x0000000613087c24 */ /* 0x008fe2000f8e0208 */
[----:B-----5:R-:W-:-:S04]  /*12c0*/  PRMT R17, R10, 0x3340, RZ ;  /* 0x000033400a117816 */ /* 0x020fc800000000ff */
[----:B------:R-:W-:Y:S02]  /*12d0*/  PRMT R17, R0, 0x5410, R17 ;  /* 0x0000541000117816 */ /* 0x000fe40000000011 */
[----:B------:R-:W-:-:S03]  /*12e0*/  ISETP.GE.AND P0, PT, R8, UR7, PT ;  /* 0x0000000708007c0c */ /* 0x000fc6000bf06270 */
[----:B------:R1:W-:Y:S10]  /*12f0*/  STG.E desc[UR8][R2.64], R17 ;  /* 0x0000001102007986 */ /* 0x0003f4000c101908 */
[----:B------:R-:W-:Y:S05]  /*1300*/  @!P0 BRA `(.L_x_18) ;  /* 0xfffffff000348947 */ /* 0x000fea000383ffff */
.L_x_6:
[----:B------:R-:W-:Y:S05]  /*1310*/  BSYNC.RECONVERGENT B0 ;  /* 0x0000000000007941 */ /* 0x000fea0003800200 */
.L_x_5:
[----:B------:R-:W2:Y:S01]  /*1320*/  LDCU UR6, c[0x0][0x364] ;  /* 0x00006c80ff0677ac */ /* 0x000ea20008000800 */
[----:B------:R-:W2:Y:S01]  /*1330*/  LDC R0, c[0x0][0x374] ;  /* 0x0000dd00ff007b82 */ /* 0x000ea20000000800 */
[----:B------:R-:W3:Y:S01]  /*1340*/  LDCU UR7, c[0x0][0x394] ;  /* 0x00007280ff0777ac */ /* 0x000ee20008000800 */
[----:B--2---:R-:W-:-:S05]  /*1350*/  IMAD R7, R0, UR6, R7 ;  /* 0x0000000600077c24 */ /* 0x004fca000f8e0207 */
[----:B---3--:R-:W-:-:S13]  /*1360*/  ISETP.GE.AND P0, PT, R7, UR7, PT ;  /* 0x0000000707007c0c */ /* 0x008fda000bf06270 */
[----:B------:R-:W-:Y:S05]  /*1370*/  @!P0 BRA `(.L_x_19) ;  /* 0xffffffec00f48947 */ /* 0x000fea000383ffff */
[----:B------:R-:W-:Y:S05]  /*1380*/  EXIT ;  /* 0x000000000000794d */ /* 0x000fea0003800000 */
        .weak           $__internal_0_$__cuda_sm20_div_rn_f64_full
        .type           $__internal_0_$__cuda_sm20_div_rn_f64_full,@function
        .size           $__internal_0_$__cuda_sm20_div_rn_f64_full,(.L_x_149 - $__internal_0_$__cuda_sm20_div_rn_f64_full)
$__internal_0_$__cuda_sm20_div_rn_f64_full:
[C---:B------:R-:W-:Y:S01]  /*1390*/  FSETP.GEU.AND P0, PT, |R21|.reuse, 1.469367938527859385e-39, PT ;  /* 0x001000001500780b */ /* 0x040fe20003f0e200 */
[----:B------:R-:W-:Y:S01]  /*13a0*/  IMAD.MOV.U32 R23, RZ, RZ, R11 ;  /* 0x000000ffff177224 */ /* 0x000fe200078e000b */
[----:B------:R-:W-:Y:S01]  /*13b0*/  LOP3.LUT R18, R21, 0x800fffff, RZ, 0xc0, !PT ;  /* 0x800fffff15127812 */ /* 0x000fe200078ec0ff */
[----:B------:R-:W-:Y:S01]  /*13c0*/  IMAD.MOV.U32 R22, RZ, RZ, R10 ;  /* 0x000000ffff167224 */ /* 0x000fe200078e000a */
[----:B------:R-:W-:Y:S01]  /*13d0*/  MOV R28, 0x1 ;  /* 0x00000001001c7802 */ /* 0x000fe20000000f00 */
[----:B------:R-:W-:Y:S01]  /*13e0*/  IMAD.MOV.U32 R10, RZ, RZ, 0x1ca00000 ;  /* 0x1ca00000ff0a7424 */ /* 0x000fe200078e00ff */
[----:B------:R-:W-:Y:S01]  /*13f0*/  LOP3.LUT R19, R18, 0x3ff00000, RZ, 0xfc, !PT ;  /* 0x3ff0000012137812 */ /* 0x000fe200078efcff */
[----:B------:R-:W-:Y:S01]  /*1400*/  IMAD.MOV.U32 R18, RZ, RZ, R20 ;  /* 0x000000ffff127224 */ /* 0x000fe200078e0014 */
[C---:B------:R-:W-:Y:S01]  /*1410*/  FSETP.GEU.AND P2, PT, |R23|.reuse, 1.469367938527859385e-39, PT ;  /* 0x001000001700780b */ /* 0x040fe20003f4e200 */
[----:B------:R-:W-:Y:S01]  /*1420*/  BSSY.RECONVERGENT B2, `(.L_x_20) ;  /* 0x0000051000027945 */ /* 0x000fe20003800200 */
[----:B------:R-:W-:-:S02]  /*1430*/  LOP3.LUT R26, R23, 0x7ff00000, RZ, 0xc0, !PT ;  /* 0x7ff00000171a7812 */ /* 0x000fc400078ec0ff */
[----:B------:R-:W-:Y:S01]  /*1440*/  LOP3.LUT R27, R21, 0x7ff00000, RZ, 0xc0, !PT ;  /* 0x7ff00000151b7812 */ /* 0x000fe200078ec0ff */
[----:B------:R-:W-:-:S03]  /*1450*/  @!P0 DMUL R18, R20, 8.98846567431157953865e+307 ;  /* 0x7fe0000014128828 */ /* 0x000fc60000000000 */
[----:B------:R-:W-:-:S03]  /*1460*/  ISETP.GE.U32.AND P1, PT, R26, R27, PT ;  /* 0x0000001b1a00720c */ /* 0x000fc60003f26070 */
[----:B------:R-:W0:Y:S02]  /*1470*/  MUFU.RCP64H R29, R19 ;  /* 0x00000013001d7308 */ /* 0x000e240000001800 */
[----:B------:R-:W-:Y:S02]  /*1480*/  @!P2 LOP3.LUT R11, R21, 0x7ff00000, RZ, 0xc0, !PT ;  /* 0x7ff00000150ba812 */ /* 0x000fe400078ec0ff */
[----:B------:R-:W-:Y:S02]  /*1490*/  @!P0 LOP3.LUT R27, R19, 0x7ff00000, RZ, 0xc0, !PT ;  /* 0x7ff00000131b8812 */ /* 0x000fe400078ec0ff */
[----:B------:R-:W-:-:S04]  /*14a0*/  @!P2 ISETP.GE.U32.AND P3, PT, R26, R11, PT ;  /* 0x0000000b1a00a20c */ /* 0x000fc80003f66070 */
[----:B------:R-:W-:Y:S01]  /*14b0*/  @!P2 SEL R11, R10, 0x63400000, !P3 ;  /* 0x634000000a0ba807 */ /* 0x000fe20005800000 */
[----:B0-----:R-:W-:-:S08]  /*14c0*/  DFMA R24, R28, -R18, 1 ;  /* 0x3ff000001c18742b */ /* 0x001fd00000000812 */
[----:B------:R-:W-:-:S08]  /*14d0*/  DFMA R24, R24, R24, R24 ;  /* 0x000000181818722b */ /* 0x000fd00000000018 */
[----:B------:R-:W-:Y:S01]  /*14e0*/  DFMA R24, R28, R24, R28 ;  /* 0x000000181c18722b */ /* 0x000fe2000000001c */
[----:B------:R-:W-:Y:S01]  /*14f0*/  SEL R29, R10, 0x63400000, !P1 ;  /* 0x634000000a1d7807 */ /* 0x000fe20004800000 */
[----:B------:R-:W-:Y:S01]  /*1500*/  @!P2 IMAD.MOV.U32 R28, RZ, RZ, RZ ;  /* 0x000000ffff1ca224 */ /* 0x000fe200078e00ff */
[--C-:B------:R-:W-:Y:S02]  /*1510*/  @!P2 LOP3.LUT R10, R11, 0x80000000, R23.reuse, 0xf8, !PT ;  /* 0x800000000b0aa812 */ /* 0x100fe400078ef817 */
[----:B------:R-:W-:-:S03]  /*1520*/  LOP3.LUT R11, R29, 0x800fffff, R23, 0xf8, !PT ;  /* 0x800fffff1d0b7812 */ /* 0x000fc600078ef817 */
[----:B------:R-:W-:Y:S01]  /*1530*/  DFMA R30, R24, -R18, 1 ;  /* 0x3ff00000181e742b */ /* 0x000fe20000000812 */
[----:B------:R-:W-:Y:S01]  /*1540*/  @!P2 LOP3.LUT R29, R10, 0x100000, RZ, 0xfc, !PT ;  /* 0x001000000a1da812 */ /* 0x000fe200078efcff */
[----:B------:R-:W-:-:S06]  /*1550*/  IMAD.MOV.U32 R10, RZ, RZ, R22 ;  /* 0x000000ffff0a7224 */ /* 0x000fcc00078e0016 */
[----:B------:R-:W-:Y:S02]  /*1560*/  @!P2 DFMA R10, R10, 2, -R28 ;  /* 0x400000000a0aa82b */ /* 0x000fe4000000081c */
[----:B------:R-:W-:-:S08]  /*1570*/  DFMA R30, R24, R30, R24 ;  /* 0x0000001e181e722b */ /* 0x000fd00000000018 */
[----:B------:R-:W-:-:S08]  /*1580*/  DMUL R28, R30, R10 ;  /* 0x0000000a1e1c7228 */ /* 0x000fd00000000000 */
[----:B------:R-:W-:-:S08]  /*1590*/  DFMA R24, R28, -R18, R10 ;  /* 0x800000121c18722b */ /* 0x000fd0000000000a */
[----:B------:R-:W-:Y:S01]  /*15a0*/  DFMA R24, R30, R24, R28 ;  /* 0x000000181e18722b */ /* 0x000fe2000000001c */
[----:B------:R-:W-:Y:S01]  /*15b0*/  IMAD.MOV.U32 R28, RZ, RZ, R26 ;  /* 0x000000ffff1c7224 */ /* 0x000fe200078e001a */
[----:B------:R-:W-:-:S05]  /*15c0*/  @!P2 LOP3.LUT R28, R11, 0x7ff00000, RZ, 0xc0, !PT ;  /* 0x7ff000000b1ca812 */ /* 0x000fca00078ec0ff */
[----:B------:R-:W-:-:S05]  /*15d0*/  VIADD R29, R28, 0xffffffff ;  /* 0xffffffff1c1d7836 */ /* 0x000fca0000000000 */
[----:B------:R-:W-:Y:S01]  /*15e0*/  ISETP.GT.U32.AND P0, PT, R29, 0x7feffffe, PT ;  /* 0x7feffffe1d00780c */ /* 0x000fe20003f04070 */
[----:B------:R-:W-:-:S05]  /*15f0*/  VIADD R29, R27, 0xffffffff ;  /* 0xffffffff1b1d7836 */ /* 0x000fca0000000000 */
[----:B------:R-:W-:-:S13]  /*1600*/  ISETP.GT.U32.OR P0, PT, R29, 0x7feffffe, P0 ;  /* 0x7feffffe1d00780c */ /* 0x000fda0000704470 */
[----:B------:R-:W-:Y:S05]  /*1610*/  @P0 BRA `(.L_x_21) ;  /* 0x0000000000700947 */ /* 0x000fea0003800000 */
[----:B------:R-:W-:Y:S01]  /*1620*/  LOP3.LUT R27, R21, 0x7ff00000, RZ, 0xc0, !PT ;  /* 0x7ff00000151b7812 */ /* 0x000fe200078ec0ff */
[----:B------:R-:W-:-:S03]  /*1630*/  IMAD.MOV.U32 R22, RZ, RZ, 0x1ca00000 ;  /* 0x1ca00000ff167424 */ /* 0x000fc600078e00ff */
[CC--:B------:R-:W-:Y:S02]  /*1640*/  VIADDMNMX R23, R26.reuse, -R27.reuse, 0xb9600000, !PT ;  /* 0xb96000001a177446 */ /* 0x0c0fe4000780091b */
[----:B------:R-:W-:Y:S01]  /*1650*/  ISETP.GE.U32.AND P0, PT, R26, R27, PT ;  /* 0x0000001b1a00720c */ /* 0x000fe20003f06070 */
[----:B------:R-:W-:Y:S01]  /*1660*/  IMAD.MOV.U32 R26, RZ, RZ, RZ ;  /* 0x000000ffff1a7224 */ /* 0x000fe200078e00ff */
[----:B------:R-:W-:Y:S02]  /*1670*/  VIMNMX R23, PT, PT, R23, 0x46a00000, PT ;  /* 0x46a0000017177848 */ /* 0x000fe40003fe0100 */
[----:B------:R-:W-:-:S04]  /*1680*/  SEL R22, R22, 0x63400000, !P0 ;  /* 0x6340000016167807 */ /* 0x000fc80004000000 */
[----:B------:R-:W-:-:S05]  /*1690*/  IADD3 R22, PT, PT, -R22, R23, RZ ;  /* 0x0000001716167210 */ /* 0x000fca0007ffe1ff */
[----:B------:R-:W-:-:S06]  /*16a0*/  VIADD R27, R22, 0x7fe00000 ;  /* 0x7fe00000161b7836 */ /* 0x000fcc0000000000 */
[----:B------:R-:W-:-:S10]  /*16b0*/  DMUL R30, R24, R26 ;  /* 0x0000001a181e7228 */ /* 0x000fd40000000000 */
[----:B------:R-:W-:-:S13]  /*16c0*/  FSETP.GTU.AND P0, PT, |R31|, 1.469367938527859385e-39, PT ;  /* 0x001000001f00780b */ /* 0x000fda0003f0c200 */
[----:B------:R-:W-:Y:S05]  /*16d0*/  @P0 BRA `(.L_x_22) ;  /* 0x0000000000940947 */ /* 0x000fea0003800000 */
[----:B------:R-:W-:Y:S01]  /*16e0*/  DFMA R10, R24, -R18, R10 ;  /* 0x80000012180a722b */ /* 0x000fe2000000000a */
[----:B------:R-:W-:-:S09]  /*16f0*/  IMAD.MOV.U32 R26, RZ, RZ, RZ ;  /* 0x000000ffff1a7224 */ /* 0x000fd200078e00ff */
[C---:B------:R-:W-:Y:S02]  /*1700*/  FSETP.NEU.AND P0, PT, R11.reuse, RZ, PT ;  /* 0x000000ff0b00720b */ /* 0x040fe40003f0d000 */
[----:B------:R-:W-:-:S04]  /*1710*/  LOP3.LUT R21, R11, 0x80000000, R21, 0x48, !PT ;  /* 0x800000000b157812 */ /* 0x000fc800078e4815 */
[----:B------:R-:W-:-:S07]  /*1720*/  LOP3.LUT R27, R21, R27, RZ, 0xfc, !PT ;  /* 0x0000001b151b7212 */ /* 0x000fce00078efcff */
[----:B------:R-:W-:Y:S05]  /*1730*/  @!P0 BRA `(.L_x_22) ;  /* 0x00000000007c8947 */ /* 0x000fea0003800000 */
[----:B------:R-:W-:Y:S02]  /*1740*/  IMAD.MOV R11, RZ, RZ, -R22 ;  /* 0x000000ffff0b7224 */ /* 0x000fe400078e0a16 */
[----:B------:R-:W-:-:S06]  /*1750*/  IMAD.MOV.U32 R10, RZ, RZ, RZ ;  /* 0x000000ffff0a7224 */ /* 0x000fcc00078e00ff */
[----:B------:R-:W-:Y:S02]  /*1760*/  DFMA R10, R30, -R10, R24 ;  /* 0x8000000a1e0a722b */ /* 0x000fe40000000018 */
[----:B------:R-:W-:-:S04]  /*1770*/  DMUL.RP R24, R24, R26 ;  /* 0x0000001a18187228 */ /* 0x000fc80000008000 */
[----:B------:R-:W-:-:S04]  /*1780*/  IADD3 R10, PT, PT, -R22, -0x43300000, RZ ;  /* 0xbcd00000160a7810 */ /* 0x000fc80007ffe1ff */
[----:B------:R-:W-:Y:S02]  /*1790*/  FSETP.NEU.AND P0, PT, |R11|, R10, PT ;  /* 0x0000000a0b00720b */ /* 0x000fe40003f0d200 */
[----:B------:R-:W-:Y:S02]  /*17a0*/  LOP3.LUT R21, R25, R21, RZ, 0x3c, !PT ;  /* 0x0000001519157212 */ /* 0x000fe400078e3cff */
[----:B------:R-:W-:Y:S02]  /*17b0*/  FSEL R30, R24, R30, !P0 ;  /* 0x0000001e181e7208 */ /* 0x000fe40004000000 */
[----:B------:R-:W-:Y:S01]  /*17c0*/  FSEL R31, R21, R31, !P0 ;  /* 0x0000001f151f7208 */ /* 0x000fe20004000000 */
[----:B------:R-:W-:Y:S06]  /*17d0*/  BRA `(.L_x_22) ;  /* 0x0000000000547947 */ /* 0x000fec0003800000 */
.L_x_21:
[----:B------:R-:W-:-:S14]  /*17e0*/  DSETP.NAN.AND P0, PT, R22, R22, PT ;  /* 0x000000161600722a */ /* 0x000fdc0003f08000 */
[----:B------:R-:W-:Y:S05]  /*17f0*/  @P0 BRA `(.L_x_23) ;  /* 0x0000000000440947 */ /* 0x000fea0003800000 */
[----:B------:R-:W-:-:S14]  /*1800*/  DSETP.NAN.AND P0, PT, R20, R20, PT ;  /* 0x000000141400722a */ /* 0x000fdc0003f08000 */
[----:B------:R-:W-:Y:S05]  /*1810*/  @P0 BRA `(.L_x_24) ;  /* 0x0000000000300947 */ /* 0x000fea0003800000 */
[----:B------:R-:W-:Y:S01]  /*1820*/  ISETP.NE.AND P0, PT, R28, R27, PT ;  /* 0x0000001b1c00720c */ /* 0x000fe20003f05270 */
[----:B------:R-:W-:Y:S02]  /*1830*/  IMAD.MOV.U32 R30, RZ, RZ, 0x0 ;  /* 0x00000000ff1e7424 */ /* 0x000fe400078e00ff */
[----:B------:R-:W-:-:S10]  /*1840*/  IMAD.MOV.U32 R31, RZ, RZ, -0x80000 ;  /* 0xfff80000ff1f7424 */ /* 0x000fd400078e00ff */
[----:B------:R-:W-:Y:S05]  /*1850*/  @!P0 BRA `(.L_x_22) ;  /* 0x0000000000348947 */ /* 0x000fea0003800000 */
[----:B------:R-:W-:Y:S02]  /*1860*/  ISETP.NE.AND P0, PT, R28, 0x7ff00000, PT ;  /* 0x7ff000001c00780c */ /* 0x000fe40003f05270 */
[----:B------:R-:W-:Y:S02]  /*1870*/  LOP3.LUT R31, R23, 0x80000000, R21, 0x48, !PT ;  /* 0x80000000171f7812 */ /* 0x000fe400078e4815 */
[----:B------:R-:W-:-:S13]  /*1880*/  ISETP.EQ.OR P0, PT, R27, RZ, !P0 ;  /* 0x000000ff1b00720c */ /* 0x000fda0004702670 */
[----:B------:R-:W-:Y:S02]  /*1890*/  @P0 LOP3.LUT R10, R31, 0x7ff00000, RZ, 0xfc, !PT ;  /* 0x7ff000001f0a0812 */ /* 0x000fe400078efcff */
[----:B------:R-:W-:Y:S01]  /*18a0*/  @!P0 MOV R30, RZ ;  /* 0x000000ff001e8202 */ /* 0x000fe20000000f00 */
[----:B------:R-:W-:Y:S02]  /*18b0*/  @P0 IMAD.MOV.U32 R30, RZ, RZ, RZ ;  /* 0x000000ffff1e0224 */ /* 0x000fe400078e00ff */
[----:B------:R-:W-:Y:S01]  /*18c0*/  @P0 IMAD.MOV.U32 R31, RZ, RZ, R10 ;  /* 0x000000ffff1f0224 */ /* 0x000fe200078e000a */
[----:B------:R-:W-:Y:S06]  /*18d0*/  BRA `(.L_x_22) ;  /* 0x0000000000147947 */ /* 0x000fec0003800000 */
.L_x_24:
[----:B------:R-:W-:Y:S01]  /*18e0*/  LOP3.LUT R31, R21, 0x80000, RZ, 0xfc, !PT ;  /* 0x00080000151f7812 */ /* 0x000fe200078efcff */
[----:B------:R-:W-:Y:S01]  /*18f0*/  IMAD.MOV.U32 R30, RZ, RZ, R20 ;  /* 0x000000ffff1e7224 */ /* 0x000fe200078e0014 */
[----:B------:R-:W-:Y:S06]  /*1900*/  BRA `(.L_x_22) ;  /* 0x0000000000087947 */ /* 0x000fec0003800000 */
.L_x_23:
[----:B------:R-:W-:Y:S01]  /*1910*/  LOP3.LUT R31, R23, 0x80000, RZ, 0xfc, !PT ;  /* 0x00080000171f7812 */ /* 0x000fe200078efcff */
[----:B------:R-:W-:-:S07]  /*1920*/  IMAD.MOV.U32 R30, RZ, RZ, R22 ;  /* 0x000000ffff1e7224 */ /* 0x000fce00078e0016 */
.L_x_22:
[----:B------:R-:W-:Y:S05]  /*1930*/  BSYNC.RECONVERGENT B2 ;  /* 0x0000000000027941 */ /* 0x000fea0003800200 */
.L_x_20:
[----:B------:R-:W-:Y:S02]  /*1940*/  IMAD.MOV.U32 R10, RZ, RZ, R0 ;  /* 0x000000ffff0a7224 */ /* 0x000fe400078e0000 */
[----:B------:R-:W-:-:S04]  /*1950*/  IMAD.MOV.U32 R11, RZ, RZ, 0x0 ;  /* 0x00000000ff0b7424 */ /* 0x000fc800078e00ff */
[----:B------:R-:W-:Y:S05]  /*1960*/  RET.REL.NODEC R10 `(_Z13smoothing_gpuP6uchar4S0_iii) ;  /* 0xffffffe40aa47950 */ /* 0x000fea0003c3ffff */
.L_x_25:
[----:B------:R-:W-:-:S00]  /*1970*/  BRA `(.L_x_25) ;  /* 0xfffffffc00fc7947 */ /* 0x000fc0000383ffff */
[----:B------:R-:W-:-:S00]  /*1980*/  NOP ;  /* 0x0000000000007918 */ /* 0x000fc00000000000 */
[----:B------:R-:W-:-:S00]  /*1990*/  NOP ;  /* 0x0000000000007918 */ /* 0x000fc00000000000 */
[----:B------:R-:W-:-:S00]  /*19a0*/  NOP ;  /* 0x0000000000007918 */ /* 0x000fc00000000000 */
[----:B------:R-:W-:-:S00]  /*19b0*/  NOP ;  /* 0x0000000000007918 */ /* 0x000fc00000000000 */
[----:B------:R-:W-:-:S00]  /*19c0*/  NOP ;  /* 0x0000000000007918 */ /* 0x000fc00000000000 */
[----:B------:R-:W-:-:S00]  /*19d0*/  NOP ;  /* 0x0000000000007918 */ /* 0x000fc00000000000 */
[----:B------:R-:W-:-:S00]  /*19e0*/  NOP ;  /* 0x0000000000007918 */ /* 0x000fc00000000000 */
[----:B------:R-:W-:-:S00]  /*19f0*/  NOP ;  /* 0x0000000000007918 */ /* 0x000fc00000000000 */
.L_x_149:


//--------------------- .text._Z10render_gpu4vec3S_P8triangleP6uchar4iidS_S_iiS3_ --------------------------
	.section	.text._Z10render_gpu4vec3S_P8triangleP6uchar4iidS_S_iiS3_,"ax",@progbits
	.align	128
        .global         _Z10render_gpu4vec3S_P8triangleP6uchar4iidS_S_iiS3_
        .type           _Z10render_gpu4vec3S_P8triangleP6uchar4iidS_S_iiS3_,@function
        .size           _Z10render_gpu4vec3S_P8triangleP6uchar4iidS_S_iiS3_,(.L_x_154 - _Z10render_gpu4vec3S_P8triangleP6uchar4iidS_S_iiS3_)
        .other          _Z10render_gpu4vec3S_P8triangleP6uchar4iidS_S_iiS3_,@"STO_CUDA_ENTRY STV_DEFAULT"
_Z10render_gpu4vec3S_P8triangleP6uchar4iidS_S_iiS3_:
.text._Z10render_gpu4vec3S_P8triangleP6uchar4iidS_S_iiS3_:
[----:B------:R-:W0:Y:S01]  /*0000*/  LDC R1, c[0x0][0x37c] ;  /* 0x0000df00ff017b82 */ /* 0x000e220000000800 */
[----:B------:R-:W1:Y:S01]  /*0010*/  LDCU UR4, c[0x0][0x3c4] ;  /* 0x00007880ff0477ac */ /* 0x000e620008000800 */
[----:B------:R-:W-:Y:S01]  /*0020*/  IMAD.MOV.U32 R2, RZ, RZ, 0x1 ;  /* 0x00000001ff027424 */ /* 0x000fe200078e00ff */
[----:B------:R-:W2:Y:S01]  /*0030*/  S2R R54, SR_CTAID.X ;  /* 0x0000000000367919 */ /* 0x000ea20000002500 */
[----:B0-----:R-:W-:Y:S01]  /*0040*/  VIADD R1, R1, 0xffffff80 ;  /* 0xffffff8001017836 */ /* 0x001fe20000000000 */
[----:B------:R-:W2:Y:S01]  /*0050*/  S2R R9, SR_TID.X ;  /* 0x0000000000097919 */ /* 0x000ea20000002100 */
[----:B------:R-:W0:Y:S01]  /*0060*/  S2R R0, SR_CTAID.Y ;  /* 0x0000000000007919 */ /* 0x000e220000002600 */
[----:B------:R-:W0:Y:S01]  /*0070*/  S2R R11, SR_TID.Y ;  /* 0x00000000000b7919 */ /* 0x000e220000002200 */
[----:B-1----:R-:W-:-:S09]  /*0080*/  UIADD3 UR4, UPT, UPT, UR4, -0x1, URZ ;  /* 0xffffffff04047890 */ /* 0x002fd2000fffe0ff */
[----:B------:R-:W1:Y:S02]  /*0090*/  I2F.F64 R6, UR4 ;  /* 0x0000000400067d12 */ /* 0x000e640008201c00 */
[----:B------:R-:W2:Y:S01]  /*00a0*/  LDCU UR4, c[0x0][0x360] ;  /* 0x00006c00ff0477ac */ /* 0x000ea20008000800 */
[----:B------:R-:W3:Y:S01]  /*00b0*/  LDCU UR5, c[0x0][0x364] ;  /* 0x00006c80ff0577ac */ /* 0x000ee20008000800 */
[----:B------:R-:W3:Y:S04]  /*00c0*/  LDCU UR38, c[0x0][0x374] ;  /* 0x00006e80ff2677ac */ /* 0x000ee80008000800 */
[----:B-1----:R-:W1:Y:S01]  /*00d0*/  MUFU.RCP64H R3, R7 ;  /* 0x0000000700037308 */ /* 0x002e620000001800 */
[----:B--2---:R-:W-:Y:S01]  /*00e0*/  IMAD R54, R54, UR4, R9 ;  /* 0x0000000436367c24 */ /* 0x004fe2000f8e0209 */
[----:B---3--:R-:W-:Y:S01]  /*00f0*/  UIMAD UR38, UR5, UR38, URZ ;  /* 0x00000026052672a4 */ /* 0x008fe2000f8e02ff */
[----:B-1----:R-:W-:-:S08]  /*0100*/  DFMA R4, -R6, R2, 1 ;  /* 0x3ff000000604742b */ /* 0x002fd00000000102 */
[----:B------:R-:W-:-:S08]  /*0110*/  DFMA R4, R4, R4, R4 ;  /* 0x000000040404722b */ /* 0x000fd00000000004 */
[----:B------:R-:W-:-:S08]  /*0120*/  DFMA R4, R2, R4, R2 ;  /* 0x000000040204722b */ /* 0x000fd00000000002 */
[----:B------:R-:W-:-:S08]  /*0130*/  DFMA R2, -R6, R4, 1 ;  /* 0x3ff000000602742b */ /* 0x000fd00000000104 */
[----:B------:R-:W-:-:S08]  /*0140*/  DFMA R2, R4, R2, R4 ;  /* 0x000000020402722b */ /* 0x000fd00000000004 */
[----:B------:R-:W-:-:S08]  /*0150*/  DMUL R100, R2, 2 ;  /* 0x4000000002647828 */ /* 0x000fd00000000000 */
[----:B------:R-:W-:-:S08]  /*0160*/  DFMA R4, -R6, R100, 2 ;  /* 0x400000000604742b */ /* 0x000fd00000000164 */
[----:B------:R-:W-:-:S10]  /*0170*/  DFMA R100, R2, R4, R100 ;  /* 0x000000040264722b */ /* 0x000fd40000000064 */
[----:B------:R-:W-:-:S05]  /*0180*/  FFMA R2, RZ, R7, R101 ;  /* 0x00000007ff027223 */ /* 0x000fca0000000065 */
[----:B------:R-:W-:Y:S01]  /*0190*/  FSETP.GT.AND P0, PT, |R2|, 1.469367938527859385e-39, PT ;  /* 0x001000000200780b */ /* 0x000fe20003f04200 */
[----:B0-----:R-:W-:-:S12]  /*01a0*/  IMAD R2, R0, UR5, R11 ;  /* 0x0000000500027c24 */ /* 0x001fd8000f8e020b */
[----:B------:R-:W-:Y:S05]  /*01b0*/  @P0 BRA `(.L_x_26) ;  /* 0x00000000001c0947 */ /* 0x000fea0003800000 */
[----:B------:R-:W-:Y:S01]  /*01c0*/  IMAD.MOV.U32 R4, RZ, RZ, RZ ;  /* 0x000000ffff047224 */ /* 0x000fe200078e00ff */
[----:B------:R-:W-:Y:S01]  /*01d0*/  MOV R20, 0x210 ;  /* 0x0000021000147802 */ /* 0x000fe20000000f00 */
[----:B------:R-:W-:Y:S02]  /*01e0*/  IMAD.MOV.U32 R5, RZ, RZ, 0x40000000 ;  /* 0x40000000ff057424 */ /* 0x000fe400078e00ff */
[----:B------:R-:W-:-:S07]  /*01f0*/  IMAD.MOV.U32 R21, RZ, RZ, 0x0 ;  /* 0x00000000ff157424 */ /* 0x000fce00078e00ff */
[----:B------:R-:W-:Y:S05]  /*0200*/  CALL.REL.NOINC `($__internal_1_$__cuda_sm20_div_rn_f64_full) ;  /* 0x0000007400307944 */ /* 0x000fea0003c00000 */
[----:B------:R-:W-:Y:S01]  /*0210*/  MOV R100, R4 ;  /* 0x0000000400647202 */ /* 0x000fe20000000f00 */
[----:B------:R-:W-:-:S07]  /*0220*/  IMAD.MOV.U32 R101, RZ, RZ, R5 ;  /* 0x000000ffff657224 */ /* 0x000fce00078e0005 */
.L_x_26:
[----:B------:R-:W0:Y:S01]  /*0230*/  MUFU.RCP64H R5, 360 ;  /* 0x4076800000057908 */ /* 0x000e220000001800 */
[----:B------:R-:W-:Y:S01]  /*0240*/  IMAD.MOV.U32 R8, RZ, RZ, 0x0 ;  /* 0x00000000ff087424 */ /* 0x000fe200078e00ff */
[----:B------:R-:W1:Y:S01]  /*0250*/  LDCU.64 UR4, c[0x0][0x3c8] ;  /* 0x00007900ff0477ac */ /* 0x000e620008000a00 */
[----:B------:R-:W-:Y:S02]  /*0260*/  IMAD.MOV.U32 R9, RZ, RZ, 0x40768000 ;  /* 0x40768000ff097424 */ /* 0x000fe400078e00ff */
[----:B------:R-:W-:-:S06]  /*0270*/  IMAD.MOV.U32 R4, RZ, RZ, 0x1 ;  /* 0x00000001ff047424 */ /* 0x000fcc00078e00ff */
[----:B0-----:R-:W-:-:S08]  /*0280*/  DFMA R6, R4, -R8, 1 ;  /* 0x3ff000000406742b */ /* 0x001fd00000000808 */
[----:B------:R-:W-:-:S08]  /*0290*/  DFMA R6, R6, R6, R6 ;  /* 0x000000060606722b */ /* 0x000fd00000000006 */
[----:B------:R-:W-:Y:S01]  /*02a0*/  DFMA R6, R4, R6, R4 ;  /* 0x000000060406722b */ /* 0x000fe20000000004 */
[----:B------:R-:W-:Y:S01]  /*02b0*/  IMAD.MOV.U32 R4, RZ, RZ, 0x54442d18 ;  /* 0x54442d18ff047424 */ /* 0x000fe200078e00ff */
[----:B------:R-:W-:-:S06]  /*02c0*/  MOV R5, 0x400921fb ;  /* 0x400921fb00057802 */ /* 0x000fcc0000000f00 */
[----:B------:R-:W-:Y:S02]  /*02d0*/  DFMA R8, R6, -R8, 1 ;  /* 0x3ff000000608742b */ /* 0x000fe40000000808 */
[----:B-1----:R-:W-:-:S06]  /*02e0*/  DMUL R4, R4, UR4 ;  /* 0x0000000404047c28 */ /* 0x002fcc0008000000 */
[----:B------:R-:W-:-:S04]  /*02f0*/  DFMA R6, R6, R8, R6 ;  /* 0x000000080606722b */ /* 0x000fc80000000006 */
[----:B------:R-:W-:-:S04]  /*0300*/  FSETP.GEU.AND P1, PT, |R5|, 6.5827683646048100446e-37, PT ;  /* 0x036000000500780b */ /* 0x000fc80003f2e200 */
[----:B------:R-:W-:-:S08]  /*0310*/  DMUL R8, R4, R6 ;  /* 0x0000000604087228 */ /* 0x000fd00000000000 */
[----:B------:R-:W-:-:S08]  /*0320*/  DFMA R10, R8, -360, R4 ;  /* 0xc0768000080a782b */ /* 0x000fd00000000004 */
[----:B------:R-:W-:-:S10]  /*0330*/  DFMA R6, R6, R10, R8 ;  /* 0x0000000a0606722b */ /* 0x000fd40000000008 */
[----:B------:R-:W-:-:S05]  /*0340*/  FFMA R0, RZ, 3.8515625, R7 ;  /* 0x40768000ff007823 */ /* 0x000fca0000000007 */
[----:B------:R-:W-:-:S13]  /*0350*/  FSETP.GT.AND P0, PT, |R0|, 1.469367938527859385e-39, PT ;  /* 0x001000000000780b */ /* 0x000fda0003f04200 */
[----:B------:R-:W-:Y:S05]  /*0360*/  @P0 BRA P1, `(.L_x_27) ;  /* 0x00000000001c0947 */ /* 0x000fea0000800000 */
[----:B------:R-:W-:Y:S01]  /*0370*/  IMAD.MOV.U32 R6, RZ, RZ, RZ ;  /* 0x000000ffff067224 */ /* 0x000fe200078e00ff */
[----:B------:R-:W-:Y:S01]  /*0380*/  MOV R20, 0x3c0 ;  /* 0x000003c000147802 */ /* 0x000fe20000000f00 */
[----:B------:R-:W-:Y:S02]  /*0390*/  IMAD.MOV.U32 R7, RZ, RZ, 0x40768000 ;  /* 0x40768000ff077424 */ /* 0x000fe400078e00ff */
[----:B------:R-:W-:-:S07]  /*03a0*/  IMAD.MOV.U32 R21, RZ, RZ, 0x0 ;  /* 0x00000000ff157424 */ /* 0x000fce00078e00ff */
[----:B------:R-:W-:Y:S05]  /*03b0*/  CALL.REL.NOINC `($__internal_1_$__cuda_sm20_div_rn_f64_full) ;  /* 0x0000007000c47944 */ /* 0x000fea0003c00000 */
[----:B------:R-:W-:Y:S01]  /*03c0*/  IMAD.MOV.U32 R6, RZ, RZ, R4 ;  /* 0x000000ffff067224 */ /* 0x000fe200078e0004 */
[----:B------:R-:W-:-:S07]  /*03d0*/  MOV R7, R5 ;  /* 0x0000000500077202 */ /* 0x000fce0000000f00 */
.L_x_27:
[----:B------:R-:W-:Y:S01]  /*03e0*/  DSETP.NEU.AND P1, PT, |R6|, +INF , PT ;  /* 0x7ff000000600742a */ /* 0x000fe20003f2d200 */
[----:B------:R-:W-:-:S13]  /*03f0*/  BSSY.RECONVERGENT B1, `(.L_x_28) ;  /* 0x000001c000017945 */ /* 0x000fda0003800200 */
[----:B------:R-:W-:Y:S01]  /*0400*/  @!P1 DMUL R4, RZ, R6 ;  /* 0x00000006ff049228 */ /* 0x000fe20000000000 */
[----:B------:R-:W-:Y:S01]  /*0410*/  @!P1 PLOP3.LUT P0, PT, PT, PT, PT, 0x80, 0x8 ;  /* 0x000000000008981c */ /* 0x000fe20003f0f070 */
[----:B------:R-:W-:-:S12]  /*0420*/  @!P1 BRA `(.L_x_29) ;  /* 0x0000000000609947 */ /* 0x000fd80003800000 */
[----:B------:R-:W-:Y:S01]  /*0430*/  UMOV UR4, 0x6dc9c883 ;  /* 0x6dc9c88300047882 */ /* 0x000fe20000000000 */
[----:B------:R-:W-:Y:S01]  /*0440*/  UMOV UR5, 0x3fe45f30 ;  /* 0x3fe45f3000057882 */ /* 0x000fe20000000000 */
[C---:B------:R-:W-:Y:S01]  /*0450*/  DSETP.GE.AND P0, PT, |R6|.reuse, 2.14748364800000000000e+09, PT ;  /* 0x41e000000600742a */ /* 0x040fe20003f06200 */
[----:B------:R-:W-:Y:S01]  /*0460*/  BSSY.RECONVERGENT B0, `(.L_x_30) ;  /* 0x0000012000007945 */ /* 0x000fe20003800200 */
[----:B------:R-:W-:Y:S01]  /*0470*/  DMUL R8, R6, UR4 ;  /* 0x0000000406087c28 */ /* 0x000fe20008000000 */
[----:B------:R-:W-:Y:S01]  /*0480*/  UMOV UR4, 0x54442d18 ;  /* 0x54442d1800047882 */ /* 0x000fe20000000000 */
[----:B------:R-:W-:-:S08]  /*0490*/  UMOV UR5, 0x3ff921fb ;  /* 0x3ff921fb00057882 */ /* 0x000fd00000000000 */
[----:B------:R-:W0:Y:S08]  /*04a0*/  F2I.F64 R8, R8 ;  /* 0x0000000800087311 */ /* 0x000e300000301100 */
[----:B0-----:R-:W0:Y:S02]  /*04b0*/  I2F.F64 R4, R8 ;  /* 0x0000000800047312 */ /* 0x001e240000201c00 */
[----:B0-----:R-:W-:Y:S01]  /*04c0*/  DFMA R10, R4, -UR4, R6 ;  /* 0x80000004040a7c2b */ /* 0x001fe20008000006 */
[----:B------:R-:W-:Y:S01]  /*04d0*/  UMOV UR4, 0x33145c00 ;  /* 0x33145c0000047882 */ /* 0x000fe20000000000 */
[----:B------:R-:W-:-:S06]  /*04e0*/  UMOV UR5, 0x3c91a626 ;  /* 0x3c91a62600057882 */ /* 0x000fcc0000000000 */
[----:B------:R-:W-:Y:S01]  /*04f0*/  DFMA R10, R4, -UR4, R10 ;  /* 0x80000004040a7c2b */ /* 0x000fe2000800000a */
[----:B------:R-:W-:Y:S01]  /*0500*/  UMOV UR4, 0x252049c0 ;  /* 0x252049c000047882 */ /* 0x000fe20000000000 */
[----:B------:R-:W-:-:S06]  /*0510*/  UMOV UR5, 0x397b839a ;  /* 0x397b839a00057882 */ /* 0x000fcc0000000000 */
[----:B------:R-:W-:Y:S01]  /*0520*/  DFMA R4, R4, -UR4, R10 ;  /* 0x8000000404047c2b */ /* 0x000fe2000800000a */
[----:B------:R-:W-:Y:S10]  /*0530*/  @!P0 BRA `(.L_x_31) ;  /* 0x0000000000108947 */ /* 0x000ff40003800000 */
[----:B------:R-:W-:Y:S01]  /*0540*/  IMAD.MOV.U32 R10, RZ, RZ, R7 ;  /* 0x000000ffff0a7224 */ /* 0x000fe200078e0007 */
[----:B------:R-:W-:-:S07]  /*0550*/  MOV R18, 0x570 ;  /* 0x0000057000127802 */ /* 0x000fce0000000f00 */
[----:B------:R-:W-:Y:S05]  /*0560*/  CALL.REL.NOINC `($_Z10render_gpu4vec3S_P8triangleP6uchar4iidS_S_iiS3_$__internal_trig_reduction_slowpathd) ;  /* 0x0000007800a87944 */ /* 0x000fea0003c00000 */
[----:B------:R-:W-:-:S07]  /*0570*/  IMAD.MOV.U32 R8, RZ, RZ, R0 ;  /* 0x000000ffff087224 */ /* 0x000fce00078e0000 */
.L_x_31:
[----:B------:R-:W-:Y:S05]  /*0580*/  BSYNC.RECONVERGENT B0 ;  /* 0x0000000000007941 */ /* 0x000fea0003800200 */
.L_x_30:
[----:B------:R-:W-:-:S04]  /*0590*/  LOP3.LUT R8, R8, 0x1, RZ, 0xc0, !PT ;  /* 0x0000000108087812 */ /* 0x000fc800078ec0ff */
[----:B------:R-:W-:-:S13]  /*05a0*/  ISETP.NE.U32.AND P0, PT, R8, 0x1, PT ;  /* 0x000000010800780c */ /* 0x000fda0003f05070 */
.L_x_29:
[----:B------:R-:W-:Y:S05]  /*05b0*/  BSYNC.RECONVERGENT B1 ;  /* 0x0000000000017941 */ /* 0x000fea0003800200 */
.L_x_28:
[----:B------:R-:W-:Y:S01]  /*05c0*/  DMUL R6, R4, R4 ;  /* 0x0000000404067228 */ /* 0x000fe20000000000 */
[----:B------:R-:W-:Y:S01]  /*05d0*/  IMAD.MOV.U32 R8, RZ, RZ, 0x5b27ebb1 ;  /* 0x5b27ebb1ff087424 */ /* 0x000fe200078e00ff */
[----:B------:R-:W-:Y:S01]  /*05e0*/  UMOV UR4, 0x2799bcb9 ;  /* 0x2799bcb900047882 */ /* 0x000fe20000000000 */
[----:B------:R-:W-:Y:S01]  /*05f0*/  IMAD.MOV.U32 R9, RZ, RZ, 0x3ef9757c ;  /* 0x3ef9757cff097424 */ /* 0x000fe200078e00ff */
[----:B------:R-:W-:Y:S01]  /*0600*/  UMOV UR5, 0x3ee48dac ;  /* 0x3ee48dac00057882 */ /* 0x000fe20000000000 */
[----:B------:R-:W0:Y:S01]  /*0610*/  LDC.64 R12, c[0x0][0x388] ;  /* 0x0000e200ff0c7b82 */ /* 0x000e220000000a00 */
[----:B------:R-:W-:Y:S03]  /*0620*/  BSSY.RECONVERGENT B0, `(.L_x_32) ;  /* 0x0000038000007945 */ /* 0x000fe60003800200 */
[----:B------:R-:W-:Y:S01]  /*0630*/  DFMA R8, R6, UR4, -R8 ;  /* 0x0000000406087c2b */ /* 0x000fe20008000808 */
[----:B------:R-:W-:Y:S01]  /*0640*/  UMOV UR4, 0xfd91e04 ;  /* 0x0fd91e0400047882 */ /* 0x000fe20000000000 */
[----:B------:R-:W-:-:S02]  /*0650*/  UMOV UR5, 0x3f0980e9 ;  /* 0x3f0980e900057882 */ /* 0x000fc40000000000 */
[----:B------:R-:W1:Y:S04]  /*0660*/  LDC.64 R24, c[0x0][0x3a0] ;  /* 0x0000e800ff187b82 */ /* 0x000e680000000a00 */
[C---:B------:R-:W-:Y:S01]  /*0670*/  DFMA R8, R6.reuse, R8, UR4 ;  /* 0x0000000406087e2b */ /* 0x040fe20008000008 */
[----:B------:R-:W-:Y:S01]  /*0680*/  UMOV UR4, 0x417d7e1d ;  /* 0x417d7e1d00047882 */ /* 0x000fe20000000000 */
[----:B------:R-:W-:Y:S02]  /*0690*/  UMOV UR5, 0x3efae2b0 ;  /* 0x3efae2b000057882 */ /* 0x000fe40000000000 */
[----:B------:R-:W2:Y:S04]  /*06a0*/  LDC.64 R26, c[0x0][0x380] ;  /* 0x0000e000ff1a7b82 */ /* 0x000ea80000000a00 */
[----:B------:R-:W-:Y:S01]  /*06b0*/  DFMA R8, R6, R8, -UR4 ;  /* 0x8000000406087e2b */ /* 0x000fe20008000008 */
[----:B------:R-:W-:Y:S01]  /*06c0*/  UMOV UR4, 0x41bfba57 ;  /* 0x41bfba5700047882 */ /* 0x000fe20000000000 */
[----:B------:R-:W-:-:S06]  /*06d0*/  UMOV UR5, 0x3f119f53 ;  /* 0x3f119f5300057882 */ /* 0x000fcc0000000000 */
[----:B------:R-:W-:Y:S01]  /*06e0*/  DFMA R8, R6, R8, UR4 ;  /* 0x0000000406087e2b */ /* 0x000fe20008000008 */
        /* <DEDUP_REMOVED lines=29> */
[----:B------:R-:W-:-:S08]  /*08c0*/  DFMA R8, R6, R8, UR4 ;  /* 0x0000000406087e2b */ /* 0x000fd00008000008 */
[----:B------:R-:W-:-:S08]  /*08d0*/  DMUL R14, R6, R8 ;  /* 0x00000008060e7228 */ /* 0x000fd00000000000 */
[----:B------:R-:W-:Y:S01]  /*08e0*/  DFMA R16, R14, R4, R4 ;  /* 0x000000040e10722b */ /* 0x000fe20000000004 */
[----:B012---:R-:W-:Y:S10]  /*08f0*/  @P0 BRA `(.L_x_33) ;  /* 0x0000000000280947 */ /* 0x007ff40003800000 */
[----:B------:R-:W0:Y:S01]  /*0900*/  MUFU.RCP64H R9, R17 ;  /* 0x0000001100097308 */ /* 0x000e220000001800 */
[----:B------:R-:W-:-:S06]  /*0910*/  MOV R8, RZ ;  /* 0x000000ff00087202 */ /* 0x000fcc0000000f00 */
[----:B0-----:R-:W-:-:S08]  /*0920*/  DFMA R6, -R16, R8, 1 ;  /* 0x3ff000001006742b */ /* 0x001fd00000000108 */
[----:B------:R-:W-:Y:S02]  /*0930*/  DFMA R10, R6, R6, R6 ;  /* 0x00000006060a722b */ /* 0x000fe40000000006 */
[----:B------:R-:W-:-:S06]  /*0940*/  DADD R6, R16, -R4 ;  /* 0x0000000010067229 */ /* 0x000fcc0000000804 */
[----:B------:R-:W-:Y:S02]  /*0950*/  DFMA R10, R8, R10, R8 ;  /* 0x0000000a080a722b */ /* 0x000fe40000000008 */
[----:B------:R-:W-:-:S06]  /*0960*/  DFMA R6, R14, R4, -R6 ;  /* 0x000000040e06722b */ /* 0x000fcc0000000806 */
[----:B------:R-:W-:-:S08]  /*0970*/  DFMA R4, R16, -R10, 1 ;  /* 0x3ff000001004742b */ /* 0x000fd0000000080a */
[----:B------:R-:W-:-:S08]  /*0980*/  DFMA R4, R6, -R10, R4 ;  /* 0x8000000a0604722b */ /* 0x000fd00000000004 */
[----:B------:R-:W-:-:S11]  /*0990*/  DFMA R16, -R10, R4, -R10 ;  /* 0x000000040a10722b */ /* 0x000fd6000000090a */
.L_x_33:
[----:B------:R-:W-:Y:S05]  /*09a0*/  BSYNC.RECONVERGENT B0 ;  /* 0x0000000000007941 */ /* 0x000fea0003800200 */
.L_x_32:
[----:B------:R-:W0:Y:S01]  /*09b0*/  LDCU.128 UR4, c[0x0][0x390] ;  /* 0x00007200ff0477ac */ /* 0x000e220008000c00 */
[----:B------:R-:W1:Y:S01]  /*09c0*/  LDC.64 R22, c[0x0][0x3a8] ;  /* 0x0000ea00ff167b82 */ /* 0x000e620000000a00 */
[----:B------:R-:W-:Y:S01]  /*09d0*/  DADD R24, R24, -R12 ;  /* 0x0000000018187229 */ /* 0x000fe2000000080c */
[----:B------:R-:W-:Y:S02]  /*09e0*/  IMAD.MOV.U32 R10, RZ, RZ, 0x0 ;  /* 0x00000000ff0a7424 */ /* 0x000fe400078e00ff */
[----:B------:R-:W-:-:S05]  /*09f0*/  IMAD.MOV.U32 R11, RZ, RZ, 0x3fd80000 ;  /* 0x3fd80000ff0b7424 */ /* 0x000fca00078e00ff */
[----:B------:R-:W-:Y:S02]  /*0a00*/  DMUL R4, R24, R24 ;  /* 0x0000001818047228 */ /* 0x000fe40000000000 */
[----:B0-----:R-:W-:Y:S02]  /*0a10*/  DADD R26, -R26, UR6 ;  /* 0x000000061a1a7e29 */ /* 0x001fe40008000100 */
[----:B-1----:R-:W-:-:S06]  /*0a20*/  DADD R22, R22, -UR4 ;  /* 0x8000000416167e29 */ /* 0x002fcc0008000000 */
[----:B------:R-:W-:-:S08]  /*0a30*/  DFMA R4, R26, R26, R4 ;  /* 0x0000001a1a04722b */ /* 0x000fd00000000004 */
[----:B------:R-:W-:-:S06]  /*0a40*/  DFMA R4, R22, R22, R4 ;  /* 0x000000161604722b */ /* 0x000fcc0000000004 */
[----:B------:R-:W0:Y:S04]  /*0a50*/  MUFU.RSQ64H R7, R5 ;  /* 0x0000000500077308 */ /* 0x000e280000001c00 */
[----:B------:R-:W-:-:S05]  /*0a60*/  VIADD R6, R5, 0xfcb00000 ;  /* 0xfcb0000005067836 */ /* 0x000fca0000000000 */
[----:B------:R-:W-:Y:S01]  /*0a70*/  ISETP.GE.U32.AND P0, PT, R6, 0x7ca00000, PT ;  /* 0x7ca000000600780c */ /* 0x000fe20003f06070 */
[----:B0-----:R-:W-:-:S08]  /*0a80*/  DMUL R8, R6, R6 ;  /* 0x0000000606087228 */ /* 0x001fd00000000000 */
[----:B------:R-:W-:-:S08]  /*0a90*/  DFMA R8, R4, -R8, 1 ;  /* 0x3ff000000408742b */ /* 0x000fd00000000808 */
[----:B------:R-:W-:Y:S02]  /*0aa0*/  DFMA R10, R8, R10, 0.5 ;  /* 0x3fe00000080a742b */ /* 0x000fe4000000000a */
[----:B------:R-:W-:-:S08]  /*0ab0*/  DMUL R8, R6, R8 ;  /* 0x0000000806087228 */ /* 0x000fd00000000000 */
[----:B------:R-:W-:-:S08]  /*0ac0*/  DFMA R10, R10, R8, R6 ;  /* 0x000000080a0a722b */ /* 0x000fd00000000006 */
[----:B------:R-:W-:Y:S02]  /*0ad0*/  DMUL R12, R4, R10 ;  /* 0x0000000a040c7228 */ /* 0x000fe40000000000 */
[----:B------:R-:W-:Y:S01]  /*0ae0*/  VIADD R15, R11, 0xfff00000 ;  /* 0xfff000000b0f7836 */ /* 0x000fe20000000000 */
[----:B------:R-:W-:-:S05]  /*0af0*/  MOV R14, R10 ;  /* 0x0000000a000e7202 */ /* 0x000fca0000000f00 */
[----:B------:R-:W-:-:S08]  /*0b00*/  DFMA R8, R12, -R12, R4 ;  /* 0x8000000c0c08722b */ /* 0x000fd00000000004 */
[----:B------:R-:W-:Y:S01]  /*0b10*/  DFMA R18, R8, R14, R12 ;  /* 0x0000000e0812722b */ /* 0x000fe2000000000c */
[----:B------:R-:W-:Y:S10]  /*0b20*/  @!P0 BRA `(.L_x_34) ;  /* 0x0000000000188947 */ /* 0x000ff40003800000 */
[----:B------:R-:W-:Y:S01]  /*0b30*/  IMAD.MOV.U32 R11, RZ, RZ, R15 ;  /* 0x000000ffff0b7224 */ /* 0x000fe200078e000f */
[----:B------:R-:W-:Y:S01]  /*0b40*/  MOV R20, 0xb70 ;  /* 0x00000b7000147802 */ /* 0x000fe20000000f00 */
[----:B------:R-:W-:-:S07]  /*0b50*/  IMAD.MOV.U32 R21, RZ, RZ, 0x0 ;  /* 0x00000000ff157424 */ /* 0x000fce00078e00ff */
[----:B------:R-:W-:Y:S05]  /*0b60*/  CALL.REL.NOINC `($__internal_2_$__cuda_sm20_dsqrt_rn_f64_mediumpath_v1) ;  /* 0x0000007000787944 */ /* 0x000fea0003c00000 */
[----:B------:R-:W-:Y:S02]  /*0b70*/  IMAD.MOV.U32 R18, RZ, RZ, R4 ;  /* 0x000000ffff127224 */ /* 0x000fe400078e0004 */
[----:B------:R-:W-:-:S07]  /*0b80*/  IMAD.MOV.U32 R19, RZ, RZ, R5 ;  /* 0x000000ffff137224 */ /* 0x000fce00078e0005 */
.L_x_34:
[----:B------:R-:W0:Y:S01]  /*0b90*/  MUFU.RCP64H R5, R19 ;  /* 0x0000001300057308 */ /* 0x000e220000001800 */
[----:B------:R-:W-:Y:S01]  /*0ba0*/  MOV R4, 0x1 ;  /* 0x0000000100047802 */ /* 0x000fe20000000f00 */
[----:B------:R-:W-:Y:S01]  /*0bb0*/  BSSY.RECONVERGENT B6, `(.L_x_35) ;  /* 0x0000016000067945 */ /* 0x000fe20003800200 */
[----:B------:R-:W-:-:S04]  /*0bc0*/  FSETP.GEU.AND P1, PT, |R27|, 6.5827683646048100446e-37, PT ;  /* 0x036000001b00780b */ /* 0x000fc80003f2e200 */
[----:B0-----:R-:W-:-:S08]  /*0bd0*/  DFMA R6, R4, -R18, 1 ;  /* 0x3ff000000406742b */ /* 0x001fd00000000812 */
[----:B------:R-:W-:-:S08]  /*0be0*/  DFMA R6, R6, R6, R6 ;  /* 0x000000060606722b */ /* 0x000fd00000000006 */
[----:B------:R-:W-:-:S08]  /*0bf0*/  DFMA R6, R4, R6, R4 ;  /* 0x000000060406722b */ /* 0x000fd00000000004 */
[----:B------:R-:W-:-:S08]  /*0c00*/  DFMA R4, R6, -R18, 1 ;  /* 0x3ff000000604742b */ /* 0x000fd00000000812 */
[----:B------:R-:W-:-:S08]  /*0c10*/  DFMA R4, R6, R4, R6 ;  /* 0x000000040604722b */ /* 0x000fd00000000006 */
[----:B------:R-:W-:-:S08]  /*0c20*/  DMUL R46, R26, R4 ;  /* 0x000000041a2e7228 */ /* 0x000fd00000000000 */
[----:B------:R-:W-:-:S08]  /*0c30*/  DFMA R6, R46, -R18, R26 ;  /* 0x800000122e06722b */ /* 0x000fd0000000001a */
[----:B------:R-:W-:-:S10]  /*0c40*/  DFMA R46, R4, R6, R46 ;  /* 0x00000006042e722b */ /* 0x000fd4000000002e */
[----:B------:R-:W-:-:S05]  /*0c50*/  FFMA R0, RZ, R19, R47 ;  /* 0x00000013ff007223 */ /* 0x000fca000000002f */
[----:B------:R-:W-:-:S13]  /*0c60*/  FSETP.GT.AND P0, PT, |R0|, 1.469367938527859385e-39, PT ;  /* 0x001000000000780b */ /* 0x000fda0003f04200 */
[----:B------:R-:W-:Y:S05]  /*0c70*/  @P0 BRA P1, `(.L_x_36) ;  /* 0x0000000000240947 */ /* 0x000fea0000800000 */
[----:B------:R-:W-:Y:S01]  /*0c80*/  IMAD.MOV.U32 R4, RZ, RZ, R26 ;  /* 0x000000ffff047224 */ /* 0x000fe200078e001a */
[----:B------:R-:W-:Y:S01]  /*0c90*/  MOV R20, 0xcf0 ;  /* 0x00000cf000147802 */ /* 0x000fe20000000f00 */
[----:B------:R-:W-:Y:S01]  /*0ca0*/  IMAD.MOV.U32 R5, RZ, RZ, R27 ;  /* 0x000000ffff057224 */ /* 0x000fe200078e001b */
[----:B------:R-:W-:Y:S01]  /*0cb0*/  MOV R21, 0x0 ;  /* 0x0000000000157802 */ /* 0x000fe20000000f00 */
[----:B------:R-:W-:Y:S02]  /*0cc0*/  IMAD.MOV.U32 R6, RZ, RZ, R18 ;  /* 0x000000ffff067224 */ /* 0x000fe400078e0012 */
[----:B------:R-:W-:-:S07]  /*0cd0*/  IMAD.MOV.U32 R7, RZ, RZ, R19 ;  /* 0x000000ffff077224 */ /* 0x000fce00078e0013 */
[----:B------:R-:W-:Y:S05]  /*0ce0*/  CALL.REL.NOINC `($__internal_1_$__cuda_sm20_div_rn_f64_full) ;  /* 0x0000006800787944 */ /* 0x000fea0003c00000 */
[----:B------:R-:W-:Y:S02]  /*0cf0*/  IMAD.MOV.U32 R46, RZ, RZ, R4 ;  /* 0x000000ffff2e7224 */ /* 0x000fe400078e0004 */
[----:B------:R-:W-:-:S07]  /*0d00*/  IMAD.MOV.U32 R47, RZ, RZ, R5 ;  /* 0x000000ffff2f7224 */ /* 0x000fce00078e0005 */
.L_x_36:
[----:B------:R-:W-:Y:S05]  /*0d10*/  BSYNC.RECONVERGENT B6 ;  /* 0x0000000000067941 */ /* 0x000fea0003800200 */
.L_x_35:
[----:B------:R-:W0:Y:S01]  /*0d20*/  MUFU.RCP64H R5, R19 ;  /* 0x0000001300057308 */ /* 0x000e220000001800 */
[----:B------:R-:W-:Y:S01]  /*0d30*/  IMAD.MOV.U32 R4, RZ, RZ, 0x1 ;  /* 0x00000001ff047424 */ /* 0x000fe200078e00ff */
[----:B------:R-:W-:Y:S01]  /*0d40*/  FSETP.GEU.AND P1, PT, |R25|, 6.5827683646048100446e-37, PT ;  /* 0x036000001900780b */ /* 0x000fe20003f2e200 */
[----:B------:R-:W-:Y:S04]  /*0d50*/  BSSY.RECONVERGENT B6, `(.L_x_37) ;  /* 0x0000015000067945 */ /* 0x000fe80003800200 */
        /* <DEDUP_REMOVED lines=12> */
[----:B------:R-:W-:Y:S01]  /*0e20*/  MOV R5, R25 ;  /* 0x0000001900057202 */ /* 0x000fe20000000f00 */
[----:B------:R-:W-:Y:S01]  /*0e30*/  IMAD.MOV.U32 R6, RZ, RZ, R18 ;  /* 0x000000ffff067224 */ /* 0x000fe200078e0012 */
[----:B------:R-:W-:Y:S01]  /*0e40*/  MOV R20, 0xe80 ;  /* 0x00000e8000147802 */ /* 0x000fe20000000f00 */
[----:B------:R-:W-:Y:S02]  /*0e50*/  IMAD.MOV.U32 R7, RZ, RZ, R19 ;  /* 0x000000ffff077224 */ /* 0x000fe400078e0013 */
[----:B------:R-:W-:-:S07]  /*0e60*/  IMAD.MOV.U32 R21, RZ, RZ, 0x0 ;  /* 0x00000000ff157424 */ /* 0x000fce00078e00ff */
[----:B------:R-:W-:Y:S05]  /*0e70*/  CALL.REL.NOINC `($__internal_1_$__cuda_sm20_div_rn_f64_full) ;  /* 0x0000006800147944 */ /* 0x000fea0003c00000 */
[----:B------:R-:W-:Y:S01]  /*0e80*/  IMAD.MOV.U32 R44, RZ, RZ, R4 ;  /* 0x000000ffff2c7224 */ /* 0x000fe200078e0004 */
[----:B------:R-:W-:-:S07]  /*0e90*/  MOV R45, R5 ;  /* 0x00000005002d7202 */ /* 0x000fce0000000f00 */
.L_x_38:
[----:B------:R-:W-:Y:S05]  /*0ea0*/  BSYNC.RECONVERGENT B6 ;  /* 0x0000000000067941 */ /* 0x000fea0003800200 */
.L_x_37:
        /* <DEDUP_REMOVED lines=22> */
[----:B------:R-:W-:Y:S02]  /*1010*/  IMAD.MOV.U32 R38, RZ, RZ, R4 ;  /* 0x000000ffff267224 */ /* 0x000fe400078e0004 */
[----:B------:R-:W-:-:S07]  /*1020*/  IMAD.MOV.U32 R39, RZ, RZ, R5 ;  /* 0x000000ffff277224 */ /* 0x000fce00078e0005 */
.L_x_40:
[----:B------:R-:W-:Y:S05]  /*1030*/  BSYNC.RECONVERGENT B6 ;  /* 0x0000000000067941 */ /* 0x000fea0003800200 */
.L_x_39:
[----:B------:R-:W-:Y:S01]  /*1040*/  DFMA R24, RZ, R38, -R46 ;  /* 0x00000026ff18722b */ /* 0x000fe2000000082e */
[----:B------:R-:W-:Y:S01]  /*1050*/  MOV R10, 0x0 ;  /* 0x00000000000a7802 */ /* 0x000fe20000000f00 */
[----:B------:R-:W-:Y:S01]  /*1060*/  DMUL R18, RZ, R44 ;  /* 0x0000002cff127228 */ /* 0x000fe20000000000 */
[----:B------:R-:W-:Y:S01]  /*1070*/  IMAD.MOV.U32 R11, RZ, RZ, 0x3fd80000 ;  /* 0x3fd80000ff0b7424 */ /* 0x000fe200078e00ff */
[----:B------:R-:W-:Y:S01]  /*1080*/  DFMA R26, -RZ, R38, R44 ;  /* 0x00000026ff1a722b */ /* 0x000fe2000000012c */
[----:B------:R-:W-:Y:S03]  /*1090*/  BSSY.RECONVERGENT B6, `(.L_x_41) ;  /* 0x000001b000067945 */ /* 0x000fe60003800200 */
[----:B------:R-:W-:Y:S02]  /*10a0*/  DMUL R4, R24, R24 ;  /* 0x0000001818047228 */ /* 0x000fe40000000000 */
[----:B------:R-:W-:-:S06]  /*10b0*/  DFMA R18, RZ, R46, -R18 ;  /* 0x0000002eff12722b */ /* 0x000fcc0000000812 */
        /* <DEDUP_REMOVED lines=11> */
[----:B------:R-:W-:Y:S02]  /*1170*/  VIADD R11, R9, 0xfff00000 ;  /* 0xfff00000090b7836 */ /* 0x000fe40000000000 */
[----:B------:R-:W-:-:S04]  /*1180*/  IMAD.MOV.U32 R10, RZ, RZ, R8 ;  /* 0x000000ffff0a7224 */ /* 0x000fc800078e0008 */
[----:B------:R-:W-:-:S08]  /*1190*/  DFMA R14, R12, -R12, R4 ;  /* 0x8000000c0c0e722b */ /* 0x000fd00000000004 */
[----:B------:R-:W-:Y:S01]  /*11a0*/  DFMA R22, R14, R10, R12 ;  /* 0x0000000a0e16722b */ /* 0x000fe2000000000c */
[----:B------:R-:W-:Y:S10]  /*11b0*/  @!P0 BRA `(.L_x_42) ;  /* 0x0000000000208947 */ /* 0x000ff40003800000 */
[----:B------:R-:W-:Y:S01]  /*11c0*/  IMAD.MOV.U32 R10, RZ, RZ, R8 ;  /* 0x000000ffff0a7224 */ /* 0x000fe200078e0008 */
[----:B------:R-:W-:Y:S01]  /*11d0*/  MOV R8, R14 ;  /* 0x0000000e00087202 */ /* 0x000fe20000000f00 */
[----:B------:R-:W-:Y:S01]  /*11e0*/  IMAD.MOV.U32 R9, RZ, RZ, R15 ;  /* 0x000000ffff097224 */ /* 0x000fe200078e000f */
[----:B------:R-:W-:Y:S01]  /*11f0*/  MOV R20, 0x1220 ;  /* 0x0000122000147802 */ /* 0x000fe20000000f00 */
[----:B------:R-:W-:-:S07]  /*1200*/  IMAD.MOV.U32 R21, RZ, RZ, 0x0 ;  /* 0x00000000ff157424 */ /* 0x000fce00078e00ff */
[----:B------:R-:W-:Y:S05]  /*1210*/  CALL.REL.NOINC `($__internal_2_$__cuda_sm20_dsqrt_rn_f64_mediumpath_v1) ;  /* 0x0000006800cc7944 */ /* 0x000fea0003c00000 */
[----:B------:R-:W-:Y:S02]  /*1220*/  IMAD.MOV.U32 R22, RZ, RZ, R4 ;  /* 0x000000ffff167224 */ /* 0x000fe400078e0004 */
[----:B------:R-:W-:-:S07]  /*1230*/  IMAD.MOV.U32 R23, RZ, RZ, R5 ;  /* 0x000000ffff177224 */ /* 0x000fce00078e0005 */
.L_x_42:
[----:B------:R-:W-:Y:S05]  /*1240*/  BSYNC.RECONVERGENT B6 ;  /* 0x0000000000067941 */ /* 0x000fea0003800200 */
.L_x_41:
        /* <DEDUP_REMOVED lines=24> */
.L_x_44:
[----:B------:R-:W-:Y:S05]  /*13d0*/  BSYNC.RECONVERGENT B6 ;  /* 0x0000000000067941 */ /* 0x000fea0003800200 */
.L_x_43:
        /* <DEDUP_REMOVED lines=24> */
.L_x_46:
[----:B------:R-:W-:Y:S05]  /*1560*/  BSYNC.RECONVERGENT B6 ;  /* 0x0000000000067941 */ /* 0x000fea0003800200 */
.L_x_45:
        /* <DEDUP_REMOVED lines=24> */
.L_x_48:
[----:B------:R-:W-:Y:S05]  /*16f0*/  BSYNC.RECONVERGENT B6 ;  /* 0x0000000000067941 */ /* 0x000fea0003800200 */
.L_x_47:
[----:B------:R-:W0:Y:S02]  /*1700*/  LDCU UR4, c[0x0][0x3c0] ;  /* 0x00007800ff0477ac */ /* 0x000e240008000800 */
[----:B0-----:R-:W-:-:S13]  /*1710*/  ISETP.GE.AND P0, PT, R54, UR4, PT ;  /* 0x0000000436007c0c */ /* 0x001fda000bf06270 */
[----:B------:R-:W-:Y:S05]  /*1720*/  @P0 EXIT ;  /* 0x000000000000094d */ /* 0x000fea0003800000 */
[----:B------:R-:W0:Y:S01]  /*1730*/  MUFU.RCP64H R5, R17 ;  /* 0x0000001100057308 */ /* 0x000e220000001800 */
[----:B------:R-:W-:Y:S01]  /*1740*/  VIADD R4, R17, 0x300402 ;  /* 0x0030040211047836 */ /* 0x000fe20000000000 */
[----:B------:R-:W-:Y:S01]  /*1750*/  DMUL R68, R86, R44 ;  /* 0x0000002c56447228 */ /* 0x000fe20000000000 */
[----:B------:R-:W-:Y:S01]  /*1760*/  BSSY.RECONVERGENT B0, `(.L_x_49) ;  /* 0x0000013000007945 */ /* 0x000fe20003800200 */
[----:B------:R-:W-:Y:S02]  /*1770*/  DMUL R62, R94, R38 ;  /* 0x000000265e3e7228 */ /* 0x000fe40000000000 */
[----:B------:R-:W-:Y:S01]  /*1780*/  FSETP.GEU.AND P0, PT, |R4|, 5.8789094863358348022e-39, PT ;  /* 0x004004020400780b */ /* 0x000fe20003f0e200 */
[----:B------:R-:W-:-:S03]  /*1790*/  DMUL R52, R92, R46 ;  /* 0x0000002e5c347228 */ /* 0x000fc60000000000 */
[----:B------:R-:W-:Y:S02]  /*17a0*/  DFMA R68, R92, R38, -R68 ;  /* 0x000000265c44722b */ /* 0x000fe40000000844 */
[----:B------:R-:W-:-:S03]  /*17b0*/  DFMA R62, R86, R46, -R62 ;  /* 0x0000002e563e722b */ /* 0x000fc6000000083e */
[----:B------:R-:W-:Y:S02]  /*17c0*/  DFMA R52, R94, R44, -R52 ;  /* 0x0000002c5e34722b */ /* 0x000fe40000000834 */
[----:B0-----:R-:W-:-:S08]  /*17d0*/  DFMA R6, R4, -R16, 1 ;  /* 0x3ff000000406742b */ /* 0x001fd00000000810 */
[----:B------:R-:W-:-:S08]  /*17e0*/  DFMA R6, R6, R6, R6 ;  /* 0x000000060606722b */ /* 0x000fd00000000006 */
[----:B------:R-:W-:-:S08]  /*17f0*/  DFMA R6, R4, R6, R4 ;  /* 0x000000060406722b */ /* 0x000fd00000000004 */
[----:B------:R-:W-:-:S08]  /*1800*/  DFMA R8, R6, -R16, 1 ;  /* 0x3ff000000608742b */ /* 0x000fd00000000810 */
[----:B------:R-:W-:Y:S01]  /*1810*/  DFMA R8, R6, R8, R6 ;  /* 0x000000080608722b */ /* 0x000fe20000000006 */
[----:B------:R-:W-:Y:S10]  /*1820*/  @P0 BRA `(.L_x_50) ;  /* 0x0000000000180947 */ /* 0x000ff40003800000 */
[----:B------:R-:W-:Y:S01]  /*1830*/  LOP3.LUT R0, R17, 0x7fffffff, RZ, 0xc0, !PT ;  /* 0x7fffffff11007812 */ /* 0x000fe200078ec0ff */
[----:B------:R-:W-:Y:S01]  /*1840*/  IMAD.MOV.U32 R11, RZ, RZ, R17 ;  /* 0x000000ffff0b7224 */ /* 0x000fe200078e0011 */
[----:B------:R-:W-:-:S03]  /*1850*/  MOV R10, R16 ;  /* 0x00000010000a7202 */ /* 0x000fc60000000f00 */
[----:B------:R-:W-:Y:S01]  /*1860*/  VIADD R3, R0, 0xfff00000 ;  /* 0xfff0000000037836 */ /* 0x000fe20000000000 */
[----:B------:R-:W-:-:S07]  /*1870*/  MOV R0, 0x1890 ;  /* 0x0000189000007802 */ /* 0x000fce0000000f00 */
[----:B------:R-:W-:Y:S05]  /*1880*/  CALL.REL.NOINC `($__internal_3_$__cuda_sm20_dblrcp_rn_slowpath_v3) ;  /* 0x0000005800e47944 */ /* 0x000fea0003c00000 */
.L_x_50:
[----:B------:R-:W-:Y:S05]  /*1890*/  BSYNC.RECONVERGENT B0 ;  /* 0x0000000000007941 */ /* 0x000fea0003800200 */
.L_x_49:
[----:B------:R-:W0:Y:S01]  /*18a0*/  LDCU.64 UR4, c[0x0][0x3c0] ;  /* 0x00007800ff0477ac */ /* 0x000e220008000a00 */
[----:B------:R-:W1:Y:S01]  /*18b0*/  I2F.U32.RP R0, UR38 ;  /* 0x0000002600007d06 */ /* 0x000e620008209000 */
[----:B------:R-:W-:Y:S01]  /*18c0*/  IMAD.MOV.U32 R6, RZ, RZ, 0x1 ;  /* 0x00000001ff067424 */ /* 0x000fe200078e00ff */
[----:B------:R-:W-:Y:S01]  /*18d0*/  IADD3 R55, PT, PT, R2, UR38, RZ ;  /* 0x0000002602377c10 */ /* 0x000fe2000fffe0ff */
[----:B------:R-:W-:Y:S01]  /*18e0*/  IMAD R3, RZ, RZ, -UR38 ;  /* 0x80000026ff037e24 */ /* 0x000fe2000f8e02ff */
[----:B------:R-:W-:Y:S01]  /*18f0*/  ISETP.NE.U32.AND P1, PT, RZ, UR38, PT ;  /* 0x00000026ff007c0c */ /* 0x000fe2000bf25070 */
[----:B------:R-:W-:Y:S01]  /*1900*/  BSSY.RECONVERGENT B6, `(.L_x_51) ;  /* 0x0000032000067945 */ /* 0x000fe20003800200 */
[C---:B------:R-:W-:Y:S02]  /*1910*/  DMUL R46, R8.reuse, R46 ;  /* 0x0000002e082e7228 */ /* 0x040fe40000000000 */
[----:B------:R-:W2:Y:S01]  /*1920*/  I2F.F64.U32 R4, R2 ;  /* 0x0000000200047312 */ /* 0x000ea20000201800 */
[----:B------:R-:W-:-:S02]  /*1930*/  DMUL R44, R8, R44 ;  /* 0x0000002c082c7228 */ /* 0x000fc40000000000 */
[----:B------:R-:W-:-:S05]  /*1940*/  DMUL R38, R8, R38 ;  /* 0x0000002608267228 */ /* 0x000fca0000000000 */
[----:B-1----:R-:W1:Y:S01]  /*1950*/  MUFU.RCP R0, R0 ;  /* 0x0000000000007308 */ /* 0x002e620000001000 */
[----:B0-----:R-:W-:Y:S01]  /*1960*/  ISETP.GE.AND P0, PT, R55, UR5, PT ;  /* 0x0000000537007c0c */ /* 0x001fe2000bf06270 */
[----:B--2---:R-:W-:-:S06]  /*1970*/  DFMA R4, R4, R100, -1 ;  /* 0xbff000000404742b */ /* 0x004fcc0000000064 */
[----:B------:R-:W0:Y:S08]  /*1980*/  I2F.F64 R78, UR4 ;  /* 0x00000004004e7d12 */ /* 0x000e300008201c00 */
[----:B------:R-:W2:Y:S01]  /*1990*/  I2F.F64 R84, UR5 ;  /* 0x0000000500547d12 */ /* 0x000ea20008201c00 */
[----:B-1----:R-:W-:Y:S01]  /*19a0*/  VIADD R14, R0, 0xffffffe ;  /* 0x0ffffffe000e7836 */ /* 0x002fe20000000000 */
[----:B------:R-:W-:-:S06]  /*19b0*/  VIMNMX R0, PT, PT, R55, UR5, !PT ;  /* 0x0000000537007c48 */ /* 0x000fcc000ffe0100 */
[----:B0-----:R-:W0:Y:S08]  /*19c0*/  MUFU.RCP64H R7, R79 ;  /* 0x0000004f00077308 */ /* 0x001e300000001800 */
[----:B------:R1:W3:Y:S01]  /*19d0*/  F2I.FTZ.U32.TRUNC.NTZ R15, R14 ;  /* 0x0000000e000f7305 */ /* 0x0002e2000021f000 */
[----:B0-----:R-:W-:Y:S01]  /*19e0*/  DFMA R10, -R78, R6, 1 ;  /* 0x3ff000004e0a742b */ /* 0x001fe20000000106 */
[----:B-1----:R-:W-:-:S07]  /*19f0*/  MOV R14, RZ ;  /* 0x000000ff000e7202 */ /* 0x002fce0000000f00 */
[----:B------:R-:W-:-:S08]  /*1a00*/  DFMA R10, R10, R10, R10 ;  /* 0x0000000a0a0a722b */ /* 0x000fd0000000000a */
[----:B------:R-:W-:Y:S01]  /*1a10*/  DFMA R10, R6, R10, R6 ;  /* 0x0000000a060a722b */ /* 0x000fe20000000006 */
[----:B------:R-:W-:Y:S02]  /*1a20*/  IMAD.MOV.U32 R7, RZ, RZ, R3 ;  /* 0x000000ffff077224 */ /* 0x000fe400078e0003 */
[----:B------:R-:W-:Y:S02]  /*1a30*/  VIADD R3, R55, 0x1 ;  /* 0x0000000137037836 */ /* 0x000fe40000000000 */
[----:B---3--:R-:W-:-:S03]  /*1a40*/  IMAD R7, R7, R15, RZ ;  /* 0x0000000f07077224 */ /* 0x008fc600078e02ff */
[----:B------:R-:W-:Y:S01]  /*1a50*/  DFMA R12, -R78, R10, 1 ;  /* 0x3ff000004e0c742b */ /* 0x000fe2000000010a */
[----:B------:R-:W-:Y:S02]  /*1a60*/  @P0 IMAD.MOV R3, RZ, RZ, R55 ;  /* 0x000000ffff030224 */ /* 0x000fe400078e0237 */
[----:B------:R-:W-:Y:S01]  /*1a70*/  IMAD.HI.U32 R15, R15, R7, R14 ;  /* 0x000000070f0f7227 */ /* 0x000fe200078e000e */
[----:B--2---:R-:W-:-:S03]  /*1a80*/  DMUL R6, R84, R4 ;  /* 0x0000000454067228 */ /* 0x004fc60000000000 */
[----:B------:R-:W-:Y:S01]  /*1a90*/  IMAD.IADD R0, R0, 0x1, -R3 ;  /* 0x0000000100007824 */ /* 0x000fe200078e0a03 */
[----:B------:R-:W-:-:S03]  /*1aa0*/  DFMA R12, R10, R12, R10 ;  /* 0x0000000c0a0c722b */ /* 0x000fc6000000000a */
[----:B------:R-:W-:-:S04]  /*1ab0*/  IMAD.HI.U32 R60, R15, R0, RZ ;  /* 0x000000000f3c7227 */ /* 0x000fc800078e00ff */
[----:B------:R-:W-:Y:S01]  /*1ac0*/  IMAD.MOV R3, RZ, RZ, -R60 ;  /* 0x000000ffff037224 */ /* 0x000fe200078e0a3c */
[----:B------:R-:W-:-:S03]  /*1ad0*/  DMUL R4, R6, R12 ;  /* 0x0000000c06047228 */ /* 0x000fc60000000000 */
[----:B------:R-:W-:-:S05]  /*1ae0*/  IMAD R0, R3, UR38, R0 ;  /* 0x0000002603007c24 */ /* 0x000fca000f8e0200 */
[----:B------:R-:W-:Y:S01]  /*1af0*/  ISETP.GE.U32.AND P3, PT, R0, UR38, PT ;  /* 0x0000002600007c0c */ /* 0x000fe2000bf66070 */
[----:B------:R-:W-:-:S08]  /*1b00*/  DFMA R10, -R78, R4, R6 ;  /* 0x000000044e0a722b */ /* 0x000fd00000000106 */
[----:B------:R-:W-:-:S04]  /*1b10*/  DFMA R4, R12, R10, R4 ;  /* 0x0000000a0c04722b */ /* 0x000fc80000000004 */
[----:B------:R-:W-:Y:S02]  /*1b20*/  @P3 VIADD R0, R0, -UR38 ;  /* 0x8000002600003c36 */ /* 0x000fe40008000000 */
[----:B------:R-:W-:Y:S01]  /*1b30*/  @P3 VIADD R60, R60, 0x1 ;  /* 0x000000013c3c3836 */ /* 0x000fe20000000000 */
[----:B------:R-:W-:Y:S02]  /*1b40*/  FSETP.GEU.AND P3, PT, |R7|, 6.5827683646048100446e-37, PT ;  /* 0x036000000700780b */ /* 0x000fe40003f6e200 */
[----:B------:R-:W-:Y:S01]  /*1b50*/  ISETP.GE.U32.AND P2, PT, R0, UR38, PT ;  /* 0x0000002600007c0c */ /* 0x000fe2000bf46070 */
[----:B------:R-:W-:-:S05]  /*1b60*/  FFMA R0, RZ, R79, R5 ;  /* 0x0000004fff007223 */ /* 0x000fca0000000005 */
[----:B------:R-:W-:-:S07]  /*1b70*/  FSETP.GT.AND P0, PT, |R0|, 1.469367938527859385e-39, PT ;  /* 0x001000000000780b */ /* 0x000fce0003f04200 */
[----:B------:R-:W-:Y:S02]  /*1b80*/  @P2 IADD3 R60, PT, PT, R60, 0x1, RZ ;  /* 0x000000013c3c2810 */ /* 0x000fe40007ffe0ff */
[----:B------:R-:W-:-:S04]  /*1b90*/  @!P1 LOP3.LUT R60, RZ, UR38, RZ, 0x33, !PT ;  /* 0x00000026ff3c9c12 */ /* 0x000fc8000f8e33ff */
        /* <DEDUP_REMOVED lines=8> */
.L_x_52:
[----:B------:R-:W-:Y:S05]  /*1c20*/  BSYNC.RECONVERGENT B6 ;  /* 0x0000000000067941 */ /* 0x000fea0003800200 */
.L_x_51:
[----:B------:R-:W0:Y:S01]  /*1c30*/  LDCU.64 UR4, c[0x0][0x3c0] ;  /* 0x00007800ff0477ac */ /* 0x000e220008000a00 */
[----:B------:R-:W-:Y:S01]  /*1c40*/  IMAD.MOV.U32 R8, RZ, RZ, 0x1 ;  /* 0x00000001ff087424 */ /* 0x000fe200078e00ff */
[----:B------:R-:W-:Y:S01]  /*1c50*/  LOP3.LUT R61, RZ, R2, RZ, 0x33, !PT ;  /* 0x00000002ff3d7212 */ /* 0x000fe200078e33ff */
[-C--:B------:R-:W-:Y:S01]  /*1c60*/  DMUL R36, R68, R4.reuse ;  /* 0x0000000444247228 */ /* 0x080fe20000000000 */
[----:B------:R-:W1:Y:S01]  /*1c70*/  LDCU.64 UR36, c[0x0][0x358] ;  /* 0x00006b00ff2477ac */ /* 0x000e620008000a00 */
[-C--:B------:R-:W-:Y:S02]  /*1c80*/  DMUL R30, R62, R4.reuse ;  /* 0x000000043e1e7228 */ /* 0x080fe40000000000 */
[----:B------:R-:W-:Y:S01]  /*1c90*/  DMUL R28, R52, R4 ;  /* 0x00000004341c7228 */ /* 0x000fe20000000000 */
[----:B------:R-:W2:Y:S01]  /*1ca0*/  LDCU.64 UR40, c[0x0][0x3c0] ;  /* 0x00007800ff2877ac */ /* 0x000ea20008000a00 */
[----:B0-----:R-:W-:Y:S01]  /*1cb0*/  UIADD3 UR4, UPT, UPT, UR4, -0x1, URZ ;  /* 0xffffffff04047890 */ /* 0x001fe2000fffe0ff */
[----:B------:R-:W-:-:S08]  /*1cc0*/  VIADD R61, R61, UR5 ;  /* 0x000000053d3d7c36 */ /* 0x000fd00008000000 */
[----:B------:R-:W0:Y:S08]  /*1cd0*/  I2F.F64 R6, UR4 ;  /* 0x0000000400067d12 */ /* 0x000e300008201c00 */
[----:B0-----:R-:W0:Y:S02]  /*1ce0*/  MUFU.RCP64H R9, R7 ;  /* 0x0000000700097308 */ /* 0x001e240000001800 */
[----:B0-----:R-:W-:-:S08]  /*1cf0*/  DFMA R10, -R6, R8, 1 ;  /* 0x3ff00000060a742b */ /* 0x001fd00000000108 */
        /* <DEDUP_REMOVED lines=8> */
[----:B------:R-:W-:-:S13]  /*1d80*/  FSETP.GT.AND P0, PT, |R0|, 1.469367938527859385e-39, PT ;  /* 0x001000000000780b */ /* 0x000fda0003f04200 */
[----:B-12---:R-:W-:Y:S05]  /*1d90*/  @P0 BRA `(.L_x_53) ;  /* 0x00000000001c0947 */ /* 0x006fea0003800000 */
[----:B------:R-:W-:Y:S01]  /*1da0*/  IMAD.MOV.U32 R4, RZ, RZ, RZ ;  /* 0x000000ffff047224 */ /* 0x000fe200078e00ff */
[----:B------:R-:W-:Y:S01]  /*1db0*/  MOV R20, 0x1df0 ;  /* 0x00001df000147802 */ /* 0x000fe20000000f00 */
[----:B------:R-:W-:Y:S01]  /*1dc0*/  IMAD.MOV.U32 R5, RZ, RZ, 0x40000000 ;  /* 0x40000000ff057424 */ /* 0x000fe200078e00ff */
[----:B------:R-:W-:-:S07]  /*1dd0*/  MOV R21, 0x0 ;  /* 0x0000000000157802 */ /* 0x000fce0000000f00 */
[----:B------:R-:W-:Y:S05]  /*1de0*/  CALL.REL.NOINC `($__internal_1_$__cuda_sm20_div_rn_f64_full) ;  /* 0x0000005800387944 */ /* 0x000fea0003c00000 */
[----:B------:R-:W-:Y:S02]  /*1df0*/  IMAD.MOV.U32 R70, RZ, RZ, R4 ;  /* 0x000000ffff467224 */ /* 0x000fe400078e0004 */
[----:B------:R-:W-:-:S07]  /*1e00*/  IMAD.MOV.U32 R71, RZ, RZ, R5 ;  /* 0x000000ffff477224 */ /* 0x000fce00078e0005 */
.L_x_53:
[----:B0-----:R-:W0:Y:S01]  /*1e10*/  LDC R77, c[0x0][0x3c4] ;  /* 0x0000f100ff4d7b82 */ /* 0x001e220000000800 */
[----:B------:R-:W-:Y:S01]  /*1e20*/  BSSY.RECONVERGENT B8, `(.L_x_54) ;  /* 0x0000216000087945 */ /* 0x000fe20003800200 */
[----:B0-----:R-:W-:-:S13]  /*1e30*/  ISETP.GE.AND P0, PT, R2, R77, PT ;  /* 0x0000004d0200720c */ /* 0x001fda0003f06270 */
[----:B------:R-:W-:Y:S05]  /*1e40*/  @P0 BRA `(.L_x_55) ;  /* 0x00000020004c0947 */ /* 0x000fea0003800000 */
[----:B------:R-:W-:Y:S01]  /*1e50*/  ISETP.GE.AND P0, PT, R55, R77, PT ;  /* 0x0000004d3700720c */ /* 0x000fe20003f06270 */
[----:B------:R-:W0:Y:S01]  /*1e60*/  I2F.F64 R4, R54 ;  /* 0x0000003600047312 */ /* 0x000e220000201c00 */
[----:B------:R-:W-:Y:S01]  /*1e70*/  VIADD R0, R60, 0xffffffff ;  /* 0xffffffff3c007836 */ /* 0x000fe20000000000 */
[----:B------:R-:W-:Y:S01]  /*1e80*/  BSSY.RECONVERGENT B7, `(.L_x_56) ;  /* 0x00000a3000077945 */ /* 0x000fe20003800200 */
[----:B------:R-:W-:Y:S02]  /*1e90*/  P2R R3, PR, RZ, 0x1 ;  /* 0x00000001ff037803 */ /* 0x000fe40000000000 */
[----:B------:R-:W-:-:S07]  /*1ea0*/  MOV R76, R2 ;  /* 0x00000002004c7202 */ /* 0x000fce0000000f00 */
[----:B------:R-:W-:Y:S01]  /*1eb0*/  @P0 IMAD.MOV R0, RZ, RZ, R60 ;  /* 0x000000ffff000224 */ /* 0x000fe200078e023c */
[----:B0-----:R-:W-:-:S04]  /*1ec0*/  DFMA R4, R70, R4, -1 ;  /* 0xbff000004604742b */ /* 0x001fc80000000004 */
[----:B------:R-:W-:-:S04]  /*1ed0*/  LOP3.LUT R0, R0, 0x1, RZ, 0xc0, !PT ;  /* 0x0000000100007812 */ /* 0x000fc800078ec0ff */
[----:B------:R-:W-:Y:S01]  /*1ee0*/  ISETP.NE.U32.AND P0, PT, R0, 0x1, PT ;  /* 0x000000010000780c */ /* 0x000fe20003f05070 */
[C---:B------:R-:W-:Y:S02]  /*1ef0*/  DMUL R26, R4.reuse, R94 ;  /* 0x0000005e041a7228 */ /* 0x040fe40000000000 */
[C---:B------:R-:W-:Y:S02]  /*1f00*/  DMUL R24, R4.reuse, R92 ;  /* 0x0000005c04187228 */ /* 0x040fe40000000000 */
[----:B------:R-:W-:-:S08]  /*1f10*/  DMUL R22, R4, R86 ;  /* 0x0000005604167228 */ /* 0x000fd00000000000 */
[----:B------:R-:W-:Y:S05]  /*1f20*/  @!P0 BRA `(.L_x_57) ;  /* 0x0000000800608947 */ /* 0x000fea0003800000 */
[----:B------:R-:W-:Y:S01]  /*1f30*/  DADD R108, R30, R24 ;  /* 0x000000001e6c7229 */ /* 0x000fe20000000018 */
[----:B------:R-:W-:Y:S01]  /*1f40*/  IMAD.MOV.U32 R10, RZ, RZ, 0x0 ;  /* 0x00000000ff0a7424 */ /* 0x000fe200078e00ff */
[----:B------:R-:W-:Y:S01]  /*1f50*/  DADD R18, R36, R26 ;  /* 0x0000000024127229 */ /* 0x000fe2000000001a */
[----:B------:R-:W-:Y:S01]  /*1f60*/  IMAD.MOV.U32 R11, RZ, RZ, 0x3fd80000 ;  /* 0x3fd80000ff0b7424 */ /* 0x000fe200078e00ff */
[----:B------:R-:W-:Y:S01]  /*1f70*/  DADD R102, R28, R22 ;  /* 0x000000001c667229 */ /* 0x000fe20000000016 */
[----:B------:R-:W-:Y:S03]  /*1f80*/  BSSY.RECONVERGENT B6, `(.L_x_58) ;  /* 0x000001d000067945 */ /* 0x000fe60003800200 */
[----:B------:R-:W-:Y:S02]  /*1f90*/  DADD R108, R44, R108 ;  /* 0x000000002c6c7229 */ /* 0x000fe4000000006c */
[----:B------:R-:W-:-:S02]  /*1fa0*/  DADD R18, R46, R18 ;  /* 0x000000002e127229 */ /* 0x000fc40000000012 */
[----:B------:R-:W-:-:S04]  /*1fb0*/  DADD R102, R38, R102 ;  /* 0x0000000026667229 */ /* 0x000fc80000000066 */
[----:B------:R-:W-:-:S08]  /*1fc0*/  DMUL R4, R108, R108 ;  /* 0x0000006c6c047228 */ /* 0x000fd00000000000 */
        /* <DEDUP_REMOVED lines=18> */
[----:B------:R-:W-:Y:S02]  /*20f0*/  IMAD.MOV.U32 R8, RZ, RZ, R14 ;  /* 0x000000ffff087224 */ /* 0x000fe400078e000e */
[----:B------:R-:W-:Y:S02]  /*2100*/  IMAD.MOV.U32 R9, RZ, RZ, R15 ;  /* 0x000000ffff097224 */ /* 0x000fe400078e000f */
[----:B------:R-:W-:-:S07]  /*2110*/  IMAD.MOV.U32 R21, RZ, RZ, 0x0 ;  /* 0x00000000ff157424 */ /* 0x000fce00078e00ff */
[----:B------:R-:W-:Y:S05]  /*2120*/  CALL.REL.NOINC `($__internal_2_$__cuda_sm20_dsqrt_rn_f64_mediumpath_v1) ;  /* 0x0000005c00087944 */ /* 0x000fea0003c00000 */
[----:B------:R-:W-:Y:S01]  /*2130*/  MOV R110, R4 ;  /* 0x00000004006e7202 */ /* 0x000fe20000000f00 */
[----:B------:R-:W-:-:S07]  /*2140*/  IMAD.MOV.U32 R111, RZ, RZ, R5 ;  /* 0x000000ffff6f7224 */ /* 0x000fce00078e0005 */
.L_x_59:
[----:B------:R-:W-:Y:S05]  /*2150*/  BSYNC.RECONVERGENT B6 ;  /* 0x0000000000067941 */ /* 0x000fea0003800200 */
.L_x_58:
        /* <DEDUP_REMOVED lines=24> */
.L_x_61:
[----:B------:R-:W-:Y:S05]  /*22e0*/  BSYNC.RECONVERGENT B6 ;  /* 0x0000000000067941 */ /* 0x000fea0003800200 */
.L_x_60:
        /* <DEDUP_REMOVED lines=24> */
.L_x_63:
[----:B------:R-:W-:Y:S05]  /*2470*/  BSYNC.RECONVERGENT B6 ;  /* 0x0000000000067941 */ /* 0x000fea0003800200 */
.L_x_62:
        /* <DEDUP_REMOVED lines=24> */
.L_x_65:
[----:B------:R-:W-:Y:S05]  /*2600*/  BSYNC.RECONVERGENT B6 ;  /* 0x0000000000067941 */ /* 0x000fea0003800200 */
.L_x_64:
[----:B------:R-:W0:Y:S01]  /*2610*/  LDC.64 R32, c[0x0][0x3e8] ;  /* 0x0000fa00ff207b82 */ /* 0x000e220000000a00 */
[----:B------:R-:W-:Y:S01]  /*2620*/  STL.128 [R1], R16 ;  /* 0x0000001001007387 */ /* 0x000fe20000100c00 */
[----:B------:R-:W1:Y:S03]  /*2630*/  LDCU.64 UR4, c[0x0][0x380] ;  /* 0x00007000ff0477ac */ /* 0x000e660008000a00 */
[----:B------:R2:W-:Y:S01]  /*2640*/  STL.64 [R1+0x10], R10 ;  /* 0x0000100a01007387 */ /* 0x0005e20000100a00 */
[----:B------:R-:W3:Y:S02]  /*2650*/  LDCU.64 UR6, c[0x0][0x388] ;  /* 0x00007100ff0677ac */ /* 0x000ee40008000a00 */
[----:B------:R-:W0:Y:S01]  /*2660*/  LDC.64 R34, c[0x0][0x3f0] ;  /* 0x0000fc00ff227b82 */ /* 0x000e220000000a00 */
[----:B------:R-:W4:Y:S01]  /*2670*/  LDCU.64 UR8, c[0x0][0x390] ;  /* 0x00007200ff0877ac */ /* 0x000f220008000a00 */
[----:B------:R-:W2:Y:S06]  /*2680*/  LDCU.64 UR10, c[0x0][0x3b0] ;  /* 0x00007600ff0a77ac */ /* 0x000eac0008000a00 */
[----:B------:R-:W5:Y:S01]  /*2690*/  LDC.64 R40, c[0x0][0x3f8] ;  /* 0x0000fe00ff287b82 */ /* 0x000f620000000a00 */
[----:B------:R-:W5:Y:S01]  /*26a0*/  LDCU.64 UR12, c[0x0][0x400] ;  /* 0x00008000ff0c77ac */ /* 0x000f620008000a00 */
[----:B-1----:R-:W-:-:S02]  /*26b0*/  IMAD.U32 R4, RZ, RZ, UR4 ;  /* 0x00000004ff047e24 */ /* 0x002fc4000f8e00ff */
[----:B------:R-:W-:-:S04]  /*26c0*/  IMAD.U32 R5, RZ, RZ, UR5 ;  /* 0x00000005ff057e24 */ /* 0x000fc8000f8e00ff */
[----:B------:R-:W1:Y:S01]  /*26d0*/  LDC.64 R12, c[0x0][0x3d0] ;  /* 0x0000f400ff0c7b82 */ /* 0x000e620000000a00 */
[----:B---3--:R-:W-:Y:S02]  /*26e0*/  IMAD.U32 R6, RZ, RZ, UR6 ;  /* 0x00000006ff067e24 */ /* 0x008fe4000f8e00ff */
[----:B------:R-:W-:Y:S01]  /*26f0*/  IMAD.U32 R7, RZ, RZ, UR7 ;  /* 0x00000007ff077e24 */ /* 0x000fe2000f8e00ff */
[----:B----4-:R-:W-:Y:S01]  /*2700*/  MOV R8, UR8 ;  /* 0x0000000800087c02 */ /* 0x010fe20008000f00 */
[----:B------:R-:W-:-:S03]  /*2710*/  IMAD.U32 R9, RZ, RZ, UR9 ;  /* 0x00000009ff097e24 */ /* 0x000fc6000f8e00ff */
[----:B------:R-:W1:Y:S01]  /*2720*/  LDC.64 R14, c[0x0][0x3d8] ;  /* 0x0000f600ff0e7b82 */ /* 0x000e620000000a00 */
[----:B0-----:R-:W-:Y:S01]  /*2730*/  STL.128 [R1+0x40], R32 ;  /* 0x0000402001007387 */ /* 0x001fe20000100c00 */
[----:B--2---:R-:W-:Y:S02]  /*2740*/  IMAD.U32 R10, RZ, RZ, UR10 ;  /* 0x0000000aff0a7e24 */ /* 0x004fe4000f8e00ff */
[----:B------:R-:W-:-:S04]  /*2750*/  IMAD.U32 R11, RZ, RZ, UR11 ;  /* 0x0000000bff0b7e24 */ /* 0x000fc8000f8e00ff */
[----:B------:R-:W0:Y:S01]  /*2760*/  LDC.64 R20, c[0x0][0x3e0] ;  /* 0x0000f800ff147b82 */ /* 0x000e220000000a00 */
[----:B-----5:R-:W-:Y:S04]  /*2770*/  STL.64 [R1+0x50], R40 ;  /* 0x0000502801007387 */ /* 0x020fe80000100a00 */
[----:B-1----:R1:W-:Y:S04]  /*2780*/  STL.128 [R1+0x20], R12 ;  /* 0x0000200c01007387 */ /* 0x0023e80000100c00 */
[----:B0-----:R0:W-:Y:S01]  /*2790*/  STL.64 [R1+0x30], R20 ;  /* 0x0000301401007387 */ /* 0x0011e20000100a00 */
[----:B-1----:R-:W-:Y:S01]  /*27a0*/  IMAD.U32 R12, RZ, RZ, UR12 ;  /* 0x0000000cff0c7e24 */ /* 0x002fe2000f8e00ff */
[----:B------:R-:W-:-:S02]  /*27b0*/  MOV R13, UR13 ;  /* 0x0000000d000d7c02 */ /* 0x000fc40008000f00 */
[----:B0-----:R-:W-:Y:S01]  /*27c0*/  MOV R20, 0x27f0 ;  /* 0x000027f000147802 */ /* 0x001fe20000000f00 */
[----:B------:R-:W-:-:S07]  /*27d0*/  IMAD.MOV.U32 R21, RZ, RZ, 0x0 ;  /* 0x00000000ff157424 */ /* 0x000fce00078e00ff */
[----:B------:R-:W-:Y:S05]  /*27e0*/  CALL.REL.NOINC `($_Z10render_gpu4vec3S_P8triangleP6uchar4iidS_S_iiS3_$_Z3ray4vec3S_P8triangleS_S_ibiP6uchar4b) ;  /* 0x0000001800047944 */ /* 0x000fea0003c00000 */
[----:B------:R-:W0:Y:S01]  /*27f0*/  LDC.64 R6, c[0x0][0x3b8] ;  /* 0x0000ee00ff067b82 */ /* 0x000e220000000a00 */
[----:B------:R-:W1:Y:S01]  /*2800*/  LDCU UR4, c[0x0][0x3c0] ;  /* 0x00007800ff0477ac */ /* 0x000e620008000800 */
[C---:B------:R-:W-:Y:S01]  /*2810*/  PRMT R0, R4.reuse, 0x7770, RZ ;  /* 0x0000777004007816 */ /* 0x040fe200000000ff */
[----:B------:R-:W-:Y:S01]  /*2820*/  IMAD.MOV.U32 R76, RZ, RZ, R55 ;  /* 0x000000ffff4c7224 */ /* 0x000fe200078e0037 */
[C---:B------:R-:W-:Y:S02]  /*2830*/  PRMT R3, R4.reuse, 0x7771, RZ ;  /* 0x0000777104037816 */ /* 0x040fe400000000ff */
[----:B------:R-:W-:Y:S02]  /*2840*/  PRMT R4, R4, 0x7772, RZ ;  /* 0x0000777204047816 */ /* 0x000fe400000000ff */
[----:B------:R-:W-:Y:S02]  /*2850*/  PRMT R0, R0, 0x3340, R3 ;  /* 0x0000334000007816 */ /* 0x000fe40000000003 */
[----:B------:R-:W-:-:S04]  /*2860*/  PRMT R3, R4, 0x3340, RZ ;  /* 0x0000334004037816 */ /* 0x000fc800000000ff */
[----:B------:R-:W-:Y:S01]  /*2870*/  PRMT R3, R0, 0x5410, R3 ;  /* 0x0000541000037816 */ /* 0x000fe20000000003 */
[----:B-1----:R-:W-:-:S04]  /*2880*/  IMAD R5, R61, UR4, R54 ;  /* 0x000000043d057c24 */ /* 0x002fc8000f8e0236 */
[----:B0-----:R-:W-:-:S05]  /*2890*/  IMAD.WIDE R4, R5, 0x4, R6 ;  /* 0x0000000405047825 */ /* 0x001fca00078e0206 */
[----:B------:R0:W-:Y:S02]  /*28a0*/  STG.E desc[UR36][R4.64], R3 ;  /* 0x0000000304007986 */ /* 0x0001e4000c101924 */
.L_x_57:
[----:B------:R-:W-:Y:S05]  /*28b0*/  BSYNC.RECONVERGENT B7 ;  /* 0x0000000000077941 */ /* 0x000fea0003800200 */
.L_x_56:
[----:B------:R-:W-:-:S04]  /*28c0*/  ISETP.GE.AND P0, PT, R55, R77, PT ;  /* 0x0000004d3700720c */ /* 0x000fc80003f06270 */
[----:B0-----:R-:W-:-:S04]  /*28d0*/  SEL R3, RZ, 0xffffffff, P0 ;  /* 0xffffffffff037807 */ /* 0x001fc80000000000 */
[----:B------:R-:W-:-:S13]  /*28e0*/  ISETP.NE.AND P0, PT, R60, R3, PT ;  /* 0x000000033c00720c */ /* 0x000fda0003f05270 */
[----:B------:R-:W-:Y:S05]  /*28f0*/  @!P0 BRA `(.L_x_55) ;  /* 0x0000001400a08947 */ /* 0x000fea0003800000 */
.L_x_86:
[----:B0-----:R-:W0:Y:S01]  /*2900*/  MUFU.RCP64H R7, R79 ;  /* 0x0000004f00077308 */ /* 0x001e220000001800 */
[----:B------:R-:W-:Y:S01]  /*2910*/  IMAD.MOV.U32 R6, RZ, RZ, 0x1 ;  /* 0x00000001ff067424 */ /* 0x000fe200078e00ff */
[----:B------:R-:W-:Y:S06]  /*2920*/  BSSY.RECONVERGENT B6, `(.L_x_66) ;  /* 0x0000017000067945 */ /* 0x000fec0003800200 */
[----:B------:R-:W1:Y:S01]  /*2930*/  I2F.F64.U32 R4, R76 ;  /* 0x0000004c00047312 */ /* 0x000e620000201800 */
[----:B0-----:R-:W-:Y:S02]  /*2940*/  DFMA R8, -R78, R6, 1 ;  /* 0x3ff000004e08742b */ /* 0x001fe40000000106 */
[----:B-1----:R-:W-:-:S06]  /*2950*/  DFMA R4, R4, R100, -1 ;  /* 0xbff000000404742b */ /* 0x002fcc0000000064 */
[----:B------:R-:W-:-:S08]  /*2960*/  DFMA R8, R8, R8, R8 ;  /* 0x000000080808722b */ /* 0x000fd00000000008 */
[----:B------:R-:W-:Y:S02]  /*2970*/  DFMA R8, R6, R8, R6 ;  /* 0x000000080608722b */ /* 0x000fe40000000006 */
[----:B------:R-:W-:-:S06]  /*2980*/  DMUL R6, R84, R4 ;  /* 0x0000000454067228 */ /* 0x000fcc0000000000 */
[----:B------:R-:W-:-:S04]  /*2990*/  DFMA R10, -R78, R8, 1 ;  /* 0x3ff000004e0a742b */ /* 0x000fc80000000108 */
[----:B------:R-:W-:-:S04]  /*29a0*/  FSETP.GEU.AND P1, PT, |R7|, 6.5827683646048100446e-37, PT ;  /* 0x036000000700780b */ /* 0x000fc80003f2e200 */
        /* <DEDUP_REMOVED lines=14> */
.L_x_67:
[----:B------:R-:W-:Y:S05]  /*2a90*/  BSYNC.RECONVERGENT B6 ;  /* 0x0000000000067941 */ /* 0x000fea0003800200 */
.L_x_66:
[-C--:B------:R-:W-:Y:S01]  /*2aa0*/  DFMA R108, R62, R4.reuse, R24 ;  /* 0x000000043e6c722b */ /* 0x080fe20000000018 */
[----:B------:R-:W-:Y:S01]  /*2ab0*/  MOV R10, 0x0 ;  /* 0x00000000000a7802 */ /* 0x000fe20000000f00 */
[-C--:B------:R-:W-:Y:S01]  /*2ac0*/  DFMA R18, R68, R4.reuse, R26 ;  /* 0x000000044412722b */ /* 0x080fe2000000001a */
[----:B------:R-:W-:Y:S01]  /*2ad0*/  IMAD.MOV.U32 R11, RZ, RZ, 0x3fd80000 ;  /* 0x3fd80000ff0b7424 */ /* 0x000fe200078e00ff */
[----:B------:R-:W-:Y:S01]  /*2ae0*/  DFMA R102, R52, R4, R22 ;  /* 0x000000043466722b */ /* 0x000fe20000000016 */
        /* <DEDUP_REMOVED lines=29> */
.L_x_69:
[----:B------:R-:W-:Y:S05]  /*2cc0*/  BSYNC.RECONVERGENT B6 ;  /* 0x0000000000067941 */ /* 0x000fea0003800200 */
.L_x_68:
        /* <DEDUP_REMOVED lines=24> */
.L_x_71:
[----:B------:R-:W-:Y:S05]  /*2e50*/  BSYNC.RECONVERGENT B6 ;  /* 0x0000000000067941 */ /* 0x000fea0003800200 */
.L_x_70:
        /* <DEDUP_REMOVED lines=24> */
.L_x_73:
[----:B------:R-:W-:Y:S05]  /*2fe0*/  BSYNC.RECONVERGENT B6 ;  /* 0x0000000000067941 */ /* 0x000fea0003800200 */
.L_x_72:
        /* <DEDUP_REMOVED lines=24> */
.L_x_75:
[----:B------:R-:W-:Y:S05]  /*3170*/  BSYNC.RECONVERGENT B6 ;  /* 0x0000000000067941 */ /* 0x000fea0003800200 */
.L_x_74:
        /* <DEDUP_REMOVED lines=10> */
[----:B-1----:R-:W-:Y:S01]  /*3220*/  IMAD.U32 R4, RZ, RZ, UR4 ;  /* 0x00000004ff047e24 */ /* 0x002fe2000f8e00ff */
[----:B------:R-:W-:-:S05]  /*3230*/  MOV R5, UR5 ;  /* 0x0000000500057c02 */ /* 0x000fca0008000f00 */
[----:B------:R-:W1:Y:S01]  /*3240*/  LDC.64 R12, c[0x0][0x3d0] ;  /* 0x0000f400ff0c7b82 */ /* 0x000e620000000a00 */
[----:B---3--:R-:W-:Y:S02]  /*3250*/  IMAD.U32 R6, RZ, RZ, UR6 ;  /* 0x00000006ff067e24 */ /* 0x008fe4000f8e00ff */
[----:B------:R-:W-:Y:S02]  /*3260*/  IMAD.U32 R7, RZ, RZ, UR7 ;  /* 0x00000007ff077e24 */ /* 0x000fe4000f8e00ff */
[----:B----4-:R-:W-:Y:S02]  /*3270*/  IMAD.U32 R8, RZ, RZ, UR8 ;  /* 0x00000008ff087e24 */ /* 0x010fe4000f8e00ff */
[----:B------:R-:W-:Y:S01]  /*3280*/  IMAD.U32 R9, RZ, RZ, UR9 ;  /* 0x00000009ff097e24 */ /* 0x000fe2000f8e00ff */
[----:B------:R-:W1:Y:S01]  /*3290*/  LDC.64 R14, c[0x0][0x3d8] ;  /* 0x0000f600ff0e7b82 */ /* 0x000e620000000a00 */
[----:B0-----:R-:W-:Y:S01]  /*32a0*/  STL.128 [R1+0x40], R32 ;  /* 0x0000402001007387 */ /* 0x001fe20000100c00 */
[----:B--2---:R-:W-:Y:S01]  /*32b0*/  MOV R10, UR10 ;  /* 0x0000000a000a7c02 */ /* 0x004fe20008000f00 */
[----:B------:R-:W-:-:S05]  /*32c0*/  IMAD.U32 R11, RZ, RZ, UR11 ;  /* 0x0000000bff0b7e24 */ /* 0x000fca000f8e00ff */
[----:B------:R-:W0:Y:S01]  /*32d0*/  LDC.64 R20, c[0x0][0x3e0] ;  /* 0x0000f800ff147b82 */ /* 0x000e220000000a00 */
[----:B-----5:R-:W-:Y:S04]  /*32e0*/  STL.64 [R1+0x50], R40 ;  /* 0x0000502801007387 */ /* 0x020fe80000100a00 */
[----:B-1----:R1:W-:Y:S04]  /*32f0*/  STL.128 [R1+0x20], R12 ;  /* 0x0000200c01007387 */ /* 0x0023e80000100c00 */
[----:B0-----:R0:W-:Y:S01]  /*3300*/  STL.64 [R1+0x30], R20 ;  /* 0x0000301401007387 */ /* 0x0011e20000100a00 */
[----:B-1----:R-:W-:-:S02]  /*3310*/  IMAD.U32 R12, RZ, RZ, UR12 ;  /* 0x0000000cff0c7e24 */ /* 0x002fc4000f8e00ff */
[----:B------:R-:W-:Y:S01]  /*3320*/  IMAD.U32 R13, RZ, RZ, UR13 ;  /* 0x0000000dff0d7e24 */ /* 0x000fe2000f8e00ff */
[----:B0-----:R-:W-:Y:S01]  /*3330*/  MOV R20, 0x3360 ;  /* 0x0000336000147802 */ /* 0x001fe20000000f00 */
[----:B------:R-:W-:-:S07]  /*3340*/  IMAD.MOV.U32 R21, RZ, RZ, 0x0 ;  /* 0x00000000ff157424 */ /* 0x000fce00078e00ff */
[----:B------:R-:W-:Y:S05]  /*3350*/  CALL.REL.NOINC `($_Z10render_gpu4vec3S_P8triangleP6uchar4iidS_S_iiS3_$_Z3ray4vec3S_P8triangleS_S_ibiP6uchar4b) ;  /* 0x0000000c00287944 */ /* 0x000fea0003c00000 */
[----:B------:R-:W0:Y:S01]  /*3360*/  MUFU.RCP64H R9, R79 ;  /* 0x0000004f00097308 */ /* 0x000e220000001800 */
[----:B------:R-:W-:Y:S01]  /*3370*/  MOV R8, 0x1 ;  /* 0x0000000100087802 */ /* 0x000fe20000000f00 */
[----:B------:R-:W-:Y:S01]  /*3380*/  VIADD R77, R76, UR38 ;  /* 0x000000264c4d7c36 */ /* 0x000fe20008000000 */
[C---:B------:R-:W-:Y:S01]  /*3390*/  PRMT R16, R4.reuse, 0x7772, RZ ;  /* 0x0000777204107816 */ /* 0x040fe200000000ff */
[----:B------:R-:W-:Y:S01]  /*33a0*/  BSSY.RECONVERGENT B6, `(.L_x_76) ;  /* 0x0000022000067945 */ /* 0x000fe20003800200 */
[C---:B------:R-:W-:Y:S02]  /*33b0*/  PRMT R14, R4.reuse, 0x7770, RZ ;  /* 0x00007770040e7816 */ /* 0x040fe400000000ff */
[----:B------:R-:W-:Y:S01]  /*33c0*/  PRMT R15, R4, 0x7771, RZ ;  /* 0x00007771040f7816 */ /* 0x000fe200000000ff */
[----:B------:R-:W1:Y:S01]  /*33d0*/  I2F.F64.U32 R6, R77 ;  /* 0x0000004d00067312 */ /* 0x000e620000201800 */
[----:B------:R-:W-:Y:S02]  /*33e0*/  LOP3.LUT R0, RZ, R76, RZ, 0x33, !PT ;  /* 0x0000004cff007212 */ /* 0x000fe400078e33ff */
[----:B------:R-:W-:-:S02]  /*33f0*/  PRMT R14, R14, 0x3340, R15 ;  /* 0x000033400e0e7816 */ /* 0x000fc4000000000f */
[----:B------:R-:W-:Y:S01]  /*3400*/  PRMT R15, R16, 0x3340, RZ ;  /* 0x00003340100f7816 */ /* 0x000fe200000000ff */
[----:B------:R-:W-:Y:S01]  /*3410*/  VIADD R3, R0, UR41 ;  /* 0x0000002900037c36 */ /* 0x000fe20008000000 */
[----:B0-----:R-:W-:-:S03]  /*3420*/  DFMA R10, -R78, R8, 1 ;  /* 0x3ff000004e0a742b */ /* 0x001fc60000000108 */
[----:B------:R-:W-:Y:S01]  /*3430*/  IMAD R3, R3, UR40, R54 ;  /* 0x0000002803037c24 */ /* 0x000fe2000f8e0236 */
[----:B------:R-:W-:Y:S01]  /*3440*/  PRMT R15, R14, 0x5410, R15 ;  /* 0x000054100e0f7816 */ /* 0x000fe2000000000f */
[----:B-1----:R-:W-:-:S03]  /*3450*/  DFMA R6, R6, R100, -1 ;  /* 0xbff000000606742b */ /* 0x002fc60000000064 */
[----:B------:R-:W-:-:S05]  /*3460*/  DFMA R10, R10, R10, R10 ;  /* 0x0000000a0a0a722b */ /* 0x000fca000000000a */
[----:B------:R-:W-:-:S03]  /*3470*/  DMUL R6, R84, R6 ;  /* 0x0000000654067228 */ /* 0x000fc60000000000 */
[----:B------:R-:W-:Y:S01]  /*3480*/  DFMA R10, R8, R10, R8 ;  /* 0x0000000a080a722b */ /* 0x000fe20000000008 */
[----:B------:R-:W0:Y:S07]  /*3490*/  LDC.64 R8, c[0x0][0x3b8] ;  /* 0x0000ee00ff087b82 */ /* 0x000e2e0000000a00 */
[----:B------:R-:W-:Y:S01]  /*34a0*/  DFMA R12, -R78, R10, 1 ;  /* 0x3ff000004e0c742b */ /* 0x000fe2000000010a */
[----:B------:R-:W-:-:S07]  /*34b0*/  FSETP.GEU.AND P1, PT, |R7|, 6.5827683646048100446e-37, PT ;  /* 0x036000000700780b */ /* 0x000fce0003f2e200 */
[----:B------:R-:W-:-:S08]  /*34c0*/  DFMA R12, R10, R12, R10 ;  /* 0x0000000c0a0c722b */ /* 0x000fd0000000000a */
[----:B------:R-:W-:Y:S01]  /*34d0*/  DMUL R10, R12, R6 ;  /* 0x000000060c0a7228 */ /* 0x000fe20000000000 */
[----:B0-----:R-:W-:-:S05]  /*34e0*/  IMAD.WIDE R8, R3, 0x4, R8 ;  /* 0x0000000403087825 */ /* 0x001fca00078e0208 */
[----:B------:R0:W-:Y:S02]  /*34f0*/  STG.E desc[UR36][R8.64], R15 ;  /* 0x0000000f08007986 */ /* 0x0001e4000c101924 */
[----:B------:R-:W-:-:S08]  /*3500*/  DFMA R4, -R78, R10, R6 ;  /* 0x0000000a4e04722b */ /* 0x000fd00000000106 */
[----:B------:R-:W-:-:S10]  /*3510*/  DFMA R4, R12, R4, R10 ;  /* 0x000000040c04722b */ /* 0x000fd4000000000a */
[----:B------:R-:W-:-:S05]  /*3520*/  FFMA R0, RZ, R79, R5 ;  /* 0x0000004fff007223 */ /* 0x000fca0000000005 */
[----:B------:R-:W-:-:S13]  /*3530*/  FSETP.GT.AND P0, PT, |R0|, 1.469367938527859385e-39, PT ;  /* 0x001000000000780b */ /* 0x000fda0003f04200 */
[----:B0-----:R-:W-:Y:S05]  /*3540*/  @P0 BRA P1, `(.L_x_77) ;  /* 0x00000000001c0947 */ /* 0x001fea0000800000 */
[----:B------:R-:W-:Y:S01]  /*3550*/  IMAD.MOV.U32 R4, RZ, RZ, R6 ;  /* 0x000000ffff047224 */ /* 0x000fe200078e0006 */
[----:B------:R-:W-:Y:S01]  /*3560*/  MOV R6, R78 ;  /* 0x0000004e00067202 */ /* 0x000fe20000000f00 */
[----:B------:R-:W-:Y:S01]  /*3570*/  IMAD.MOV.U32 R5, RZ, RZ, R7 ;  /* 0x000000ffff057224 */ /* 0x000fe200078e0007 */
[----:B------:R-:W-:Y:S01]  /*3580*/  MOV R20, 0x35c0 ;  /* 0x000035c000147802 */ /* 0x000fe20000000f00 */
[----:B------:R-:W-:Y:S02]  /*3590*/  IMAD.MOV.U32 R7, RZ, RZ, R79 ;  /* 0x000000ffff077224 */ /* 0x000fe400078e004f */
[----:B------:R-:W-:-:S07]  /*35a0*/  IMAD.MOV.U32 R21, RZ, RZ, 0x0 ;  /* 0x00000000ff157424 */ /* 0x000fce00078e00ff */
[----:B------:R-:W-:Y:S05]  /*35b0*/  CALL.REL.NOINC `($__internal_1_$__cuda_sm20_div_rn_f64_full) ;  /* 0x0000004000447944 */ /* 0x000fea0003c00000 */
.L_x_77:
[----:B------:R-:W-:Y:S05]  /*35c0*/  BSYNC.RECONVERGENT B6 ;  /* 0x0000000000067941 */ /* 0x000fea0003800200 */
.L_x_76:
[-C--:B------:R-:W-:Y:S01]  /*35d0*/  DFMA R108, R62, R4.reuse, R24 ;  /* 0x000000043e6c722b */ /* 0x080fe20000000018 */
[----:B------:R-:W-:Y:S01]  /*35e0*/  IMAD.MOV.U32 R10, RZ, RZ, 0x0 ;  /* 0x00000000ff0a7424 */ /* 0x000fe200078e00ff */
[-C--:B------:R-:W-:Y:S01]  /*35f0*/  DFMA R18, R68, R4.reuse, R26 ;  /* 0x000000044412722b */ /* 0x080fe2000000001a */
[----:B------:R-:W-:Y:S01]  /*3600*/  MOV R11, 0x3fd80000 ;  /* 0x3fd80000000b7802 */ /* 0x000fe20000000f00 */
        /* <DEDUP_REMOVED lines=30> */
.L_x_79:
[----:B------:R-:W-:Y:S05]  /*37f0*/  BSYNC.RECONVERGENT B6 ;  /* 0x0000000000067941 */ /* 0x000fea0003800200 */
.L_x_78:
        /* <DEDUP_REMOVED lines=15> */
[----:B------:R-:W-:Y:S01]  /*38f0*/  MOV R4, R18 ;  /* 0x0000001200047202 */ /* 0x000fe20000000f00 */
[----:B------:R-:W-:Y:S01]  /*3900*/  IMAD.MOV.U32 R5, RZ, RZ, R19 ;  /* 0x000000ffff057224 */ /* 0x000fe200078e0013 */
[----:B------:R-:W-:Y:S01]  /*3910*/  MOV R20, 0x3960 ;  /* 0x0000396000147802 */ /* 0x000fe20000000f00 */
[----:B------:R-:W-:Y:S02]  /*3920*/  IMAD.MOV.U32 R6, RZ, RZ, R110 ;  /* 0x000000ffff067224 */ /* 0x000fe400078e006e */
[----:B------:R-:W-:Y:S02]  /*3930*/  IMAD.MOV.U32 R7, RZ, RZ, R111 ;  /* 0x000000ffff077224 */ /* 0x000fe400078e006f */
[----:B------:R-:W-:-:S07]  /*3940*/  IMAD.MOV.U32 R21, RZ, RZ, 0x0 ;  /* 0x00000000ff157424 */ /* 0x000fce00078e00ff */
[----:B------:R-:W-:Y:S05]  /*3950*/  CALL.REL.NOINC `($__internal_1_$__cuda_sm20_div_rn_f64_full) ;  /* 0x0000003c005c7944 */ /* 0x000fea0003c00000 */
[----:B------:R-:W-:Y:S01]  /*3960*/  MOV R16, R4 ;  /* 0x0000000400107202 */ /* 0x000fe20000000f00 */
[----:B------:R-:W-:-:S07]  /*3970*/  IMAD.MOV.U32 R17, RZ, RZ, R5 ;  /* 0x000000ffff117224 */ /* 0x000fce00078e0005 */
.L_x_81:
[----:B------:R-:W-:Y:S05]  /*3980*/  BSYNC.RECONVERGENT B6 ;  /* 0x0000000000067941 */ /* 0x000fea0003800200 */
.L_x_80:
        /* <DEDUP_REMOVED lines=24> */
.L_x_83:
[----:B------:R-:W-:Y:S05]  /*3b10*/  BSYNC.RECONVERGENT B6 ;  /* 0x0000000000067941 */ /* 0x000fea0003800200 */
.L_x_82:
        /* <DEDUP_REMOVED lines=24> */
.L_x_85:
[----:B------:R-:W-:Y:S05]  /*3ca0*/  BSYNC.RECONVERGENT B6 ;  /* 0x0000000000067941 */ /* 0x000fea0003800200 */
.L_x_84:
        /* <DEDUP_REMOVED lines=13> */
[----:B---3--:R-:W-:Y:S01]  /*3d80*/  MOV R6, UR6 ;  /* 0x0000000600067c02 */ /* 0x008fe20008000f00 */
[----:B------:R-:W-:Y:S02]  /*3d90*/  IMAD.U32 R7, RZ, RZ, UR7 ;  /* 0x00000007ff077e24 */ /* 0x000fe4000f8e00ff */
[----:B----4-:R-:W-:Y:S02]  /*3da0*/  IMAD.U32 R8, RZ, RZ, UR8 ;  /* 0x00000008ff087e24 */ /* 0x010fe4000f8e00ff */
[----:B------:R-:W-:Y:S02]  /*3db0*/  IMAD.U32 R9, RZ, RZ, UR9 ;  /* 0x00000009ff097e24 */ /* 0x000fe4000f8e00ff */
[----:B------:R-:W1:Y:S01]  /*3dc0*/  LDC.64 R14, c[0x0][0x3d8] ;  /* 0x0000f600ff0e7b82 */ /* 0x000e620000000a00 */
[----:B0-----:R-:W-:Y:S01]  /*3dd0*/  STL.128 [R1+0x40], R32 ;  /* 0x0000402001007387 */ /* 0x001fe20000100c00 */
[----:B--2---:R-:W-:Y:S01]  /*3de0*/  IMAD.U32 R10, RZ, RZ, UR10 ;  /* 0x0000000aff0a7e24 */ /* 0x004fe2000f8e00ff */
[----:B------:R-:W-:-:S05]  /*3df0*/  MOV R11, UR11 ;  /* 0x0000000b000b7c02 */ /* 0x000fca0008000f00 */
        /* <DEDUP_REMOVED lines=9> */
[----:B------:R-:W0:Y:S01]  /*3e90*/  LDC.64 R6, c[0x0][0x3b8] ;  /* 0x0000ee00ff067b82 */ /* 0x000e220000000a00 */
[----:B------:R-:W-:Y:S02]  /*3ea0*/  LOP3.LUT R0, RZ, R77, RZ, 0x33, !PT ;  /* 0x0000004dff007212 */ /* 0x000fe400078e33ff */
[C---:B------:R-:W-:Y:S02]  /*3eb0*/  PRMT R8, R4.reuse, 0x7772, RZ ;  /* 0x0000777204087816 */ /* 0x040fe400000000ff */
[----:B------:R-:W-:Y:S01]  /*3ec0*/  PRMT R5, R4, 0x7770, RZ ;  /* 0x0000777004057816 */ /* 0x000fe200000000ff */
[----:B------:R-:W-:Y:S01]  /*3ed0*/  VIADD R3, R0, UR41 ;  /* 0x0000002900037c36 */ /* 0x000fe20008000000 */
[----:B------:R-:W-:Y:S02]  /*3ee0*/  PRMT R4, R4, 0x7771, RZ ;  /* 0x0000777104047816 */ /* 0x000fe400000000ff */
[----:B------:R-:W-:Y:S01]  /*3ef0*/  IADD3 R76, PT, PT, R77, UR38, RZ ;  /* 0x000000264d4c7c10 */ /* 0x000fe2000fffe0ff */
[----:B------:R-:W-:Y:S01]  /*3f00*/  IMAD R3, R3, UR40, R54 ;  /* 0x0000002803037c24 */ /* 0x000fe2000f8e0236 */
[----:B------:R-:W-:-:S02]  /*3f10*/  PRMT R4, R5, 0x3340, R4 ;  /* 0x0000334005047816 */ /* 0x000fc40000000004 */
[----:B------:R-:W-:Y:S02]  /*3f20*/  PRMT R5, R8, 0x3340, RZ ;  /* 0x0000334008057816 */ /* 0x000fe400000000ff */
[----:B------:R-:W-:Y:S02]  /*3f30*/  ISETP.GE.AND P0, PT, R76, UR41, PT ;  /* 0x000000294c007c0c */ /* 0x000fe4000bf06270 */
[----:B------:R-:W-:Y:S01]  /*3f40*/  PRMT R9, R4, 0x5410, R5 ;  /* 0x0000541004097816 */ /* 0x000fe20000000005 */
[----:B0-----:R-:W-:-:S05]  /*3f50*/  IMAD.WIDE R4, R3, 0x4, R6 ;  /* 0x0000000403047825 */ /* 0x001fca00078e0206 */
[----:B------:R0:W-:Y:S05]  /*3f60*/  STG.E desc[UR36][R4.64], R9 ;  /* 0x0000000904007986 */ /* 0x0001ea000c101924 */
[----:B------:R-:W-:Y:S05]  /*3f70*/  @!P0 BRA `(.L_x_86) ;  /* 0xffffffe800608947 */ /* 0x000fea000383ffff */
.L_x_55:
[----:B------:R-:W-:Y:S05]  /*3f80*/  BSYNC.RECONVERGENT B8 ;  /* 0x0000000000087941 */ /* 0x000fea0003800200 */
.L_x_54:
[----:B------:R-:W1:Y:S01]  /*3f90*/  LDCU UR4, c[0x0][0x360] ;  /* 0x00006c00ff0477ac */ /* 0x000e620008000800 */
[----:B------:R-:W1:Y:S01]  /*3fa0*/  LDC R3, c[0x0][0x370] ;  /* 0x0000dc00ff037b82 */ /* 0x000e620000000800 */
[----:B------:R-:W2:Y:S01]  /*3fb0*/  LDCU UR5, c[0x0][0x3c0] ;  /* 0x00007800ff0577ac */ /* 0x000ea20008000800 */
[----:B-1----:R-:W-:-:S05]  /*3fc0*/  IMAD R54, R3, UR4, R54 ;  /* 0x0000000403367c24 */ /* 0x002fca000f8e0236 */
[----:B--2---:R-:W-:-:S13]  /*3fd0*/  ISETP.GE.AND P0, PT, R54, UR5, PT ;  /* 0x0000000536007c0c */ /* 0x004fda000bf06270 */
[----:B------:R-:W-:Y:S05]  /*3fe0*/  @!P0 BRA `(.L_x_53) ;  /* 0xffffffdc00888947 */ /* 0x000fea000383ffff */
[----:B------:R-:W-:Y:S05]  /*3ff0*/  EXIT ;  /* 0x000000000000794d */ /* 0x000fea0003800000 */
        .type           $_Z10render_gpu4vec3S_P8triangleP6uchar4iidS_S_iiS3_$_Z3ray4vec3S_P8triangleS_S_ibiP6uchar4b,@function
        .size           $_Z10render_gpu4vec3S_P8triangleP6uchar4iidS_S_iiS3_$_Z3ray4vec3S_P8triangleS_S_ibiP6uchar4b,($__internal_3_$__cuda_sm20_dblrcp_rn_slowpath_v3 - $_Z10render_gpu4vec3S_P8triangleP6uchar4iidS_S_iiS3_$_Z3ray4vec3S_P8triangleS_S_ibiP6uchar4b)
$_Z10render_gpu4vec3S_P8triangleP6uchar4iidS_S_iiS3_$_Z3ray4vec3S_P8triangleS_S_ibiP6uchar4b:
[----:B------:R-:W-:-:S05]  /*4000*/  VIADD R1, R1, 0xfffffe90 ;  /* 0xfffffe9001017836 */ /* 0x000fca0000000000 */
[----:B------:R-:W-:Y:S04]  /*4010*/  STL [R1+0x168], R135 ;  /* 0x0001688701007387 */ /* 0x000fe80000100800 */
        /* <DEDUP_REMOVED lines=55> */
[----:B------:R0:W-:Y:S04]  /*4390*/  STL [R1+0xe0], R69 ;  /* 0x0000e04501007387 */ /* 0x0001e80000100800 */
[----:B------:R1:W-:Y:S04]  /*43a0*/  STL [R1+0xdc], R68 ;  /* 0x0000dc4401007387 */ /* 0x0003e80000100800 */
[----:B------:R2:W-:Y:S01]  /*43b0*/  STL [R1+0xd8], R63 ;  /* 0x0000d83f01007387 */ /* 0x0005e20000100800 */
[----:B0-----:R-:W0:Y:S05]  /*43c0*/  BMOV.32.CLEAR R69, B8 ;  /* 0x0000000008457355 */ /* 0x001e2a0000100000 */
[----:B-1----:R-:W1:Y:S05]  /*43d0*/  BMOV.32.CLEAR R68, B7 ;  /* 0x0000000007447355 */ /* 0x002e6a0000100000 */
[----:B--2---:R-:W2:Y:S05]  /*43e0*/  BMOV.32.CLEAR R63, B6 ;  /* 0x00000000063f7355 */ /* 0x004eaa0000100000 */
[----:B------:R3:W-:Y:S04]  /*43f0*/  STL [R1+0xe8], R71 ;  /* 0x0000e84701007387 */ /* 0x0007e80000100800 */
[----:B------:R4:W-:Y:S04]  /*4400*/  STL [R1+0xe4], R70 ;  /* 0x0000e44601007387 */ /* 0x0009e80000100800 */
[----:B------:R0:W-:Y:S01]  /*4410*/  STL [R1+0xd0], R61 ;  /* 0x0000d03d01007387 */ /* 0x0001e20000100800 */
[----:B---3--:R-:W-:-:S03]  /*4420*/  MOV R71, R5 ;  /* 0x0000000500477202 */ /* 0x008fc60000000f00 */
[----:B------:R3:W-:Y:S01]  /*4430*/  STL [R1+0xcc], R60 ;  /* 0x0000cc3c01007387 */ /* 0x0007e20000100800 */
[----:B----4-:R-:W-:-:S03]  /*4440*/  IMAD.MOV.U32 R70, RZ, RZ, R4 ;  /* 0x000000ffff467224 */ /* 0x010fc600078e0004 */
[----:B------:R4:W-:Y:S01]  /*4450*/  STL [R1+0xc8], R55 ;  /* 0x0000c83701007387 */ /* 0x0009e20000100800 */
[----:B0-----:R-:W-:-:S03]  /*4460*/  IMAD.MOV.U32 R61, RZ, RZ, R13 ;  /* 0x000000ffff3d7224 */ /* 0x001fc600078e000d */
[----:B------:R0:W-:Y:S01]  /*4470*/  STL [R1+0xc4], R54 ;  /* 0x0000c43601007387 */ /* 0x0001e20000100800 */
[----:B---3--:R-:W-:-:S03]  /*4480*/  IMAD.MOV.U32 R60, RZ, RZ, R12 ;  /* 0x000000ffff3c7224 */ /* 0x008fc600078e000c */
[----:B------:R3:W-:Y:S01]  /*4490*/  STL [R1+0xb8], R47 ;  /* 0x0000b82f01007387 */ /* 0x0007e20000100800 */
[----:B----4-:R-:W-:-:S03]  /*44a0*/  IMAD.MOV.U32 R55, RZ, RZ, R7 ;  /* 0x000000ffff377224 */ /* 0x010fc600078e0007 */
[----:B------:R4:W-:Y:S01]  /*44b0*/  STL [R1+0xb4], R46 ;  /* 0x0000b42e01007387 */ /* 0x0009e20000100800 */
[----:B0-----:R-:W-:-:S03]  /*44c0*/  IMAD.MOV.U32 R54, RZ, RZ, R6 ;  /* 0x000000ffff367224 */ /* 0x001fc600078e0006 */
[----:B------:R0:W-:Y:S01]  /*44d0*/  STL [R1+0xa8], R39 ;  /* 0x0000a82701007387 */ /* 0x0001e20000100800 */
[----:B---3--:R-:W-:-:S03]  /*44e0*/  IMAD.MOV.U32 R47, RZ, RZ, R11 ;  /* 0x000000ffff2f7224 */ /* 0x008fc600078e000b */
[----:B------:R3:W-:Y:S01]  /*44f0*/  STL [R1+0xa4], R38 ;  /* 0x0000a42601007387 */ /* 0x0007e20000100800 */
[----:B----4-:R-:W-:Y:S01]  /*4500*/  MOV R46, R10 ;  /* 0x0000000a002e7202 */ /* 0x010fe20000000f00 */
[----:B0-----:R-:W-:Y:S02]  /*4510*/  IMAD.MOV.U32 R39, RZ, RZ, R9 ;  /* 0x000000ffff277224 */ /* 0x001fe400078e0009 */
[----:B---3--:R-:W-:Y:S01]  /*4520*/  IMAD.MOV.U32 R38, RZ, RZ, R8 ;  /* 0x000000ffff267224 */ /* 0x008fe200078e0008 */
[----:B------:R0:W5:Y:S04]  /*4530*/  LDL.64 R92, [R1+0x1c0] ;  /* 0x0001c000015c7983 */ /* 0x0001680000100a00 */
[----:B------:R0:W5:Y:S04]  /*4540*/  LDL.64 R86, [R1+0x1a0] ;  /* 0x0001a00001567983 */ /* 0x0001680000100a00 */
[----:B------:R0:W5:Y:S04]  /*4550*/  LDL.64 R84, [R1+0x180] ;  /* 0x0001800001547983 */ /* 0x0001680000100a00 */
[----:B------:R0:W5:Y:S04]  /*4560*/  LDL.128 R28, [R1+0x170] ;  /* 0x00017000011c7983 */ /* 0x0001680000100c00 */
[----:B------:R0:W5:Y:S04]  /*4570*/  LDL.128 R24, [R1+0x190] ;  /* 0x0001900001187983 */ /* 0x0001680000100c00 */
[----:B------:R0:W5:Y:S01]  /*4580*/  LDL.128 R16, [R1+0x1b0] ;  /* 0x0001b00001107983 */ /* 0x0001620000100c00 */
[----:B------:R-:W3:Y:S01]  /*4590*/  LDC.64 R44, c[0x0][0x358] ;  /* 0x0000d600ff2c7b82 */ /* 0x000ee20000000a00 */
[----:B------:R-:W-:Y:S01]  /*45a0*/  ISETP.GE.AND P0, PT, R60, 0x1, PT ;  /* 0x000000013c00780c */ /* 0x000fe20003f06270 */
[----:B------:R-:W-:Y:S01]  /*45b0*/  BSSY.RECONVERGENT B8, `(.L_x_87) ;  /* 0x00000a5000087945 */ /* 0x000fe20003800200 */
[----:B------:R-:W-:-:S11]  /*45c0*/  IMAD.MOV.U32 R2, RZ, RZ, -0x1 ;  /* 0xffffffffff027424 */ /* 0x000fd600078e00ff */
[----:B012---:R-:W-:Y:S05]  /*45d0*/  @!P0 BRA `(.L_x_88) ;  /* 0x0000000800888947 */ /* 0x007fea0003800000 */
[----:B------:R-:W-:Y:S01]  /*45e0*/  IADD3 R126, P0, PT, R46, 0x20, RZ ;  /* 0x000000202e7e7810 */ /* 0x000fe20007f1e0ff */
[----:B------:R-:W-:Y:S02]  /*45f0*/  HFMA2 R37, -RZ, RZ, 0, 0 ;  /* 0x00000000ff257431 */ /* 0x000fe400000001ff */
[----:B------:R-:W-:Y:S02]  /*4600*/  IMAD.MOV R36, RZ, RZ, -R60 ;  /* 0x000000ffff247224 */ /* 0x000fe400078e0a3c */
[----:B------:R-:W-:Y:S02]  /*4610*/  IMAD.MOV.U32 R2, RZ, RZ, -0x1 ;  /* 0xffffffffff027424 */ /* 0x000fe400078e00ff */
[----:B------:R-:W-:-:S07]  /*4620*/  IMAD.X R127, RZ, RZ, R47, P0 ;  /* 0x000000ffff7f7224 */ /* 0x000fce00000e062f */
.L_x_97:
[C---:B---3--:R-:W-:Y:S02]  /*4630*/  R2UR UR6, R44.reuse ;  /* 0x000000002c0672ca */ /* 0x048fe400000e0000 */
[C---:B------:R-:W-:Y:S02]  /*4640*/  R2UR UR7, R45.reuse ;  /* 0x000000002d0772ca */ /* 0x040fe400000e0000 */
[C---:B------:R-:W-:Y:S02]  /*4650*/  R2UR UR14, R44.reuse ;  /* 0x000000002c0e72ca */ /* 0x040fe400000e0000 */
[C---:B------:R-:W-:Y:S02]  /*4660*/  R2UR UR15, R45.reuse ;  /* 0x000000002d0f72ca */ /* 0x040fe400000e0000 */
[----:B------:R-:W-:Y:S02]  /*4670*/  R2UR UR8, R44 ;  /* 0x000000002c0872ca */ /* 0x000fe400000e0000 */
[----:B------:R-:W-:-:S02]  /*4680*/  R2UR UR9, R45 ;  /* 0x000000002d0972ca */ /* 0x000fc400000e0000 */
[C---:B------:R-:W-:Y:S02]  /*4690*/  R2UR UR12, R44.reuse ;  /* 0x000000002c0c72ca */ /* 0x040fe400000e0000 */
[C---:B------:R-:W-:Y:S01]  /*46a0*/  R2UR UR13, R45.reuse ;  /* 0x000000002d0d72ca */ /* 0x040fe200000e0000 */
[----:B------:R-:W2:Y:S01]  /*46b0*/  LDG.E.64 R12, desc[UR6][R126.64+-0x10] ;  /* 0xfffff0067e0c7981 */ /* 0x000ea2000c1e1b00 */
[C---:B------:R-:W-:Y:S02]  /*46c0*/  R2UR UR4, R44.reuse ;  /* 0x000000002c0472ca */ /* 0x040fe400000e0000 */
[C---:B------:R-:W-:Y:S01]  /*46d0*/  R2UR UR5, R45.reuse ;  /* 0x000000002d0572ca */ /* 0x040fe200000e0000 */
[----:B------:R-:W2:Y:S01]  /*46e0*/  LDG.E.64 R102, desc[UR14][R126.64+0x20] ;  /* 0x0000200e7e667981 */ /* 0x000ea2000c1e1b00 */
[----:B------:R-:W-:Y:S02]  /*46f0*/  R2UR UR10, R44 ;  /* 0x000000002c0a72ca */ /* 0x000fe400000e0000 */
[----:B------:R-:W-:Y:S01]  /*4700*/  R2UR UR11, R45 ;  /* 0x000000002d0b72ca */ /* 0x000fe200000e0000 */
[----:B------:R-:W3:Y:S04]  /*4710*/  LDG.E.64 R8, desc[UR8][R126.64+-0x18] ;  /* 0xffffe8087e087981 */ /* 0x000ee8000c1e1b00 */
[----:B------:R-:W3:Y:S04]  /*4720*/  LDG.E.64 R108, desc[UR12][R126.64+0x18] ;  /* 0x0000180c7e6c7981 */ /* 0x000ee8000c1e1b00 */
[----:B------:R-:W4:Y:S04]  /*4730*/  LDG.E.64 R10, desc[UR4][R126.64+-0x20] ;  /* 0xffffe0047e0a7981 */ /* 0x000f28000c1e1b00 */
[----:B------:R-:W4:Y:S04]  /*4740*/  LDG.E.64 R110, desc[UR10][R126.64+0x10] ;  /* 0x0000100a7e6e7981 */ /* 0x000f28000c1e1b00 */
[----:B------:R-:W4:Y:S04]  /*4750*/  LDG.E.64 R118, desc[UR6][R126.64] ;  /* 0x000000067e767981 */ /* 0x000f28000c1e1b00 */
[----:B------:R-:W4:Y:S04]  /*4760*/  LDG.E.64 R124, desc[UR4][R126.64+-0x8] ;  /* 0xfffff8047e7c7981 */ /* 0x000f28000c1e1b00 */
[----:B------:R-:W4:Y:S01]  /*4770*/  LDG.E.64 R116, desc[UR6][R126.64+0x8] ;  /* 0x000008067e747981 */ /* 0x000f22000c1e1b00 */
[----:B------:R-:W-:Y:S01]  /*4780*/  UMOV UR4, 0xd9d7bdbb ;  /* 0xd9d7bdbb00047882 */ /* 0x000fe20000000000 */
[----:B------:R-:W-:Y:S01]  /*4790*/  UMOV UR5, 0x3ddb7cdf ;  /* 0x3ddb7cdf00057882 */ /* 0x000fe20000000000 */
[----:B------:R-:W-:Y:S01]  /*47a0*/  VIADD R36, R36, 0x1 ;  /* 0x0000000124247836 */ /* 0x000fe20000000000 */
[----:B------:R-:W-:Y:S04]  /*47b0*/  BSSY.RECONVERGENT B7, `(.L_x_89) ;  /* 0x000007f000077945 */ /* 0x000fe80003800200 */
[----:B------:R-:W-:-:S04]  /*47c0*/  ISETP.NE.AND P1, PT, R36, RZ, PT ;  /* 0x000000ff2400720c */ /* 0x000fc80003f25270 */
[----:B------:R-:W-:Y:S01]  /*47d0*/  P2R R52, PR, RZ, 0x2 ;  /* 0x00000002ff347803 */ /* 0x000fe20000000000 */
[----:B--2---:R-:W-:Y:S02]  /*47e0*/  DADD R102, -R12, R102 ;  /* 0x000000000c667229 */ /* 0x004fe40000000166 */
[----:B---3--:R-:W-:-:S06]  /*47f0*/  DADD R108, -R8, R108 ;  /* 0x00000000086c7229 */ /* 0x008fcc000000016c */
[----:B-----5:R-:W-:Y:S02]  /*4800*/  DMUL R6, R28, R102 ;  /* 0x000000661c067228 */ /* 0x020fe40000000000 */
[----:B----4-:R-:W-:Y:S02]  /*4810*/  DADD R110, -R10, R110 ;  /* 0x000000000a6e7229 */ /* 0x010fe4000000016e */
[----:B------:R-:W-:Y:S02]  /*4820*/  DMUL R4, R84, R108 ;  /* 0x0000006c54047228 */ /* 0x000fe40000000000 */
[----:B------:R-:W-:-:S04]  /*4830*/  DADD R118, R118, -R8 ;  /* 0x0000000076767229 */ /* 0x000fc80000000808 */
[----:B------:R-:W-:Y:S02]  /*4840*/  DFMA R32, R84, R110, -R6 ;  /* 0x0000006e5420722b */ /* 0x000fe40000000806 */
[----:B------:R-:W-:Y:S02]  /*4850*/  DFMA R14, R30, R102, -R4 ;  /* 0x000000661e0e722b */ /* 0x000fe40000000804 */
[----:B------:R-:W-:Y:S02]  /*4860*/  DADD R124, R124, -R10 ;  /* 0x000000007c7c7229 */ /* 0x000fe4000000080a */
[----:B------:R-:W-:Y:S02]  /*4870*/  DMUL R6, R30, R110 ;  /* 0x0000006e1e067228 */ /* 0x000fe40000000000 */
[----:B------:R-:W-:Y:S02]  /*4880*/  DMUL R4, R118, R32 ;  /* 0x0000002076047228 */ /* 0x000fe40000000000 */
[----:B------:R-:W-:-:S04]  /*4890*/  DADD R116, R116, -R12 ;  /* 0x0000000074747229 */ /* 0x000fc8000000080c */
[----:B------:R-:W-:Y:S02]  /*48a0*/  DFMA R34, R28, R108, -R6 ;  /* 0x0000006c1c22722b */ /* 0x000fe40000000806 */
[----:B------:R-:W-:-:S08]  /*48b0*/  DFMA R4, R124, R14, R4 ;  /* 0x0000000e7c04722b */ /* 0x000fd00000000004 */
[----:B------:R-:W-:-:S08]  /*48c0*/  DFMA R100, R116, R34, R4 ;  /* 0x000000227464722b */ /* 0x000fd00000000004 */
[----:B------:R-:W-:-:S14]  /*48d0*/  DSETP.GEU.AND P0, PT, |R100|, UR4, PT ;  /* 0x0000000464007e2a */ /* 0x000fdc000bf0e200 */
[----:B------:R-:W-:Y:S05]  /*48e0*/  @!P0 BRA `(.L_x_90) ;  /* 0x0000000400ac8947 */ /* 0x000fea0003800000 */
[----:B------:R-:W0:Y:S01]  /*48f0*/  MUFU.RCP64H R7, R101 ;  /* 0x0000006500077308 */ /* 0x000e220000001800 */
[----:B------:R-:W-:Y:S01]  /*4900*/  IMAD.MOV.U32 R6, RZ, RZ, 0x1 ;  /* 0x00000001ff067424 */ /* 0x000fe200078e00ff */
[----:B------:R-:W-:Y:S01]  /*4910*/  UMOV UR4, 0x47ae147b ;  /* 0x47ae147b00047882 */ /* 0x000fe20000000000 */
[----:B------:R-:W-:Y:S01]  /*4920*/  UMOV UR5, 0x3f847ae1 ;  /* 0x3f847ae100057882 */ /* 0x000fe20000000000 */
[----:B------:R-:W-:Y:S01]  /*4930*/  BSSY.RECONVERGENT B6, `(.L_x_91) ;  /* 0x000001d000067945 */ /* 0x000fe20003800200 */
[----:B------:R-:W-:Y:S02]  /*4940*/  DFMA R78, R30, UR4, R54 ;  /* 0x000000041e4e7c2b */ /* 0x000fe40008000036 */
[----:B------:R-:W-:Y:S02]  /*4950*/  DFMA R94, R28, UR4, R70 ;  /* 0x000000041c5e7c2b */ /* 0x000fe40008000046 */
[----:B------:R-:W-:-:S04]  /*4960*/  DFMA R76, R84, UR4, R38 ;  /* 0x00000004544c7c2b */ /* 0x000fc80008000026 */
[----:B------:R-:W-:Y:S02]  /*4970*/  DADD R78, -R8, R78 ;  /* 0x00000000084e7229 */ /* 0x000fe4000000014e */
[----:B------:R-:W-:Y:S02]  /*4980*/  DADD R94, -R10, R94 ;  /* 0x000000000a5e7229 */ /* 0x000fe4000000015e */
[----:B0-----:R-:W-:Y:S02]  /*4990*/  DFMA R4, -R100, R6, 1 ;  /* 0x3ff000006404742b */ /* 0x001fe40000000106 */
[----:B------:R-:W-:-:S06]  /*49a0*/  DADD R76, -R12, R76 ;  /* 0x000000000c4c7229 */ /* 0x000fcc000000014c */
[----:B------:R-:W-:Y:S02]  /*49b0*/  DFMA R8, R4, R4, R4 ;  /* 0x000000040408722b */ /* 0x000fe40000000004 */
[----:B------:R-:W-:-:S06]  /*49c0*/  DMUL R4, R32, R78 ;  /* 0x0000004e20047228 */ /* 0x000fcc0000000000 */
[----:B------:R-:W-:Y:S02]  /*49d0*/  DFMA R8, R6, R8, R6 ;  /* 0x000000080608722b */ /* 0x000fe40000000006 */
[----:B------:R-:W-:-:S06]  /*49e0*/  DFMA R4, R14, R94, R4 ;  /* 0x0000005e0e04722b */ /* 0x000fcc0000000004 */
[----:B------:R-:W-:Y:S02]  /*49f0*/  DFMA R6, -R100, R8, 1 ;  /* 0x3ff000006406742b */ /* 0x000fe40000000108 */
[----:B------:R-:W-:-:S06]  /*4a00*/  DFMA R4, R34, R76, R4 ;  /* 0x0000004c2204722b */ /* 0x000fcc0000000004 */
[----:B------:R-:W-:-:S04]  /*4a10*/  DFMA R6, R8, R6, R8 ;  /* 0x000000060806722b */ /* 0x000fc80000000008 */
[----:B------:R-:W-:-:S04]  /*4a20*/  FSETP.GEU.AND P1, PT, |R5|, 6.5827683646048100446e-37, PT ;  /* 0x036000000500780b */ /* 0x000fc80003f2e200 */
        /* <DEDUP_REMOVED lines=8> */
[----:B------:R-:W-:Y:S01]  /*4ab0*/  IMAD.MOV.U32 R21, RZ, RZ, 0x0 ;  /* 0x00000000ff157424 */ /* 0x000fe200078e00ff */
[----:B------:R-:W-:-:S07]  /*4ac0*/  MOV R20, 0x4ae0 ;  /* 0x00004ae000147802 */ /* 0x000fce0000000f00 */
[----:B------:R-:W-:Y:S05]  /*4ad0*/  CALL.REL.NOINC `($__internal_1_$__cuda_sm20_div_rn_f64_full) ;  /* 0x0000002800fc7944 */ /* 0x000fea0003c00000 */
[----:B------:R-:W-:Y:S02]  /*4ae0*/  IMAD.MOV.U32 R132, RZ, RZ, R4 ;  /* 0x000000ffff847224 */ /* 0x000fe400078e0004 */
[----:B------:R-:W-:-:S07]  /*4af0*/  IMAD.MOV.U32 R133, RZ, RZ, R5 ;  /* 0x000000ffff857224 */ /* 0x000fce00078e0005 */
.L_x_92:
[----:B------:R-:W-:Y:S05]  /*4b00*/  BSYNC.RECONVERGENT B6 ;  /* 0x0000000000067941 */ /* 0x000fea0003800200 */
.L_x_91:
[----:B------:R-:W-:-:S06]  /*4b10*/  DSETP.GT.AND P0, PT, R132, 1, PT ;  /* 0x3ff000008400742a */ /* 0x000fcc0003f04000 */
[----:B------:R-:W-:-:S14]  /*4b20*/  DSETP.LT.OR P0, PT, R132, RZ, P0 ;  /* 0x000000ff8400722a */ /* 0x000fdc0000701400 */
[----:B------:R-:W-:Y:S05]  /*4b30*/  @P0 BRA `(.L_x_90) ;  /* 0x0000000400180947 */ /* 0x000fea0003800000 */
[----:B------:R-:W0:Y:S01]  /*4b40*/  MUFU.RCP64H R9, R101 ;  /* 0x0000006500097308 */ /* 0x000e220000001800 */
[----:B------:R-:W-:Y:S01]  /*4b50*/  IMAD.MOV.U32 R8, RZ, RZ, 0x1 ;  /* 0x00000001ff087424 */ /* 0x000fe200078e00ff */
[----:B------:R-:W-:Y:S01]  /*4b60*/  DMUL R6, R116, R94 ;  /* 0x0000005e74067228 */ /* 0x000fe20000000000 */
[----:B------:R-:W-:Y:S01]  /*4b70*/  BSSY.RECONVERGENT B6, `(.L_x_93) ;  /* 0x000001c000067945 */ /* 0x000fe20003800200 */
[----:B------:R-:W-:-:S06]  /*4b80*/  DMUL R4, R118, R76 ;  /* 0x0000004c76047228 */ /* 0x000fcc0000000000 */
[C---:B------:R-:W-:Y:S02]  /*4b90*/  DFMA R76, R124.reuse, R76, -R6 ;  /* 0x0000004c7c4c722b */ /* 0x040fe40000000806 */
[-C--:B------:R-:W-:Y:S02]  /*4ba0*/  DMUL R124, R124, R78.reuse ;  /* 0x0000004e7c7c7228 */ /* 0x080fe40000000000 */
[----:B------:R-:W-:Y:S02]  /*4bb0*/  DFMA R78, R116, R78, -R4 ;  /* 0x0000004e744e722b */ /* 0x000fe40000000804 */
[----:B0-----:R-:W-:Y:S02]  /*4bc0*/  DFMA R10, -R100, R8, 1 ;  /* 0x3ff00000640a742b */ /* 0x001fe40000000108 */
[----:B------:R-:W-:Y:S02]  /*4bd0*/  DMUL R4, R30, R76 ;  /* 0x0000004c1e047228 */ /* 0x000fe40000000000 */
[----:B------:R-:W-:-:S04]  /*4be0*/  DFMA R94, R118, R94, -R124 ;  /* 0x0000005e765e722b */ /* 0x000fc8000000087c */
[----:B------:R-:W-:Y:S02]  /*4bf0*/  DFMA R10, R10, R10, R10 ;  /* 0x0000000a0a0a722b */ /* 0x000fe4000000000a */
[----:B------:R-:W-:-:S06]  /*4c00*/  DFMA R4, R28, R78, R4 ;  /* 0x0000004e1c04722b */ /* 0x000fcc0000000004 */
[----:B------:R-:W-:Y:S02]  /*4c10*/  DFMA R10, R8, R10, R8 ;  /* 0x0000000a080a722b */ /* 0x000fe40000000008 */
[----:B------:R-:W-:-:S06]  /*4c20*/  DFMA R6, R84, R94, R4 ;  /* 0x0000005e5406722b */ /* 0x000fcc0000000004 */
        /* <DEDUP_REMOVED lines=16> */
.L_x_94:
[----:B------:R-:W-:Y:S05]  /*4d30*/  BSYNC.RECONVERGENT B6 ;  /* 0x0000000000067941 */ /* 0x000fea0003800200 */
.L_x_93:
[----:B------:R-:W-:-:S08]  /*4d40*/  DADD R132, R4, R132 ;  /* 0x0000000004847229 */ /* 0x000fd00000000084 */
[----:B------:R-:W-:-:S06]  /*4d50*/  DSETP.GT.AND P0, PT, R132, 1, PT ;  /* 0x3ff000008400742a */ /* 0x000fcc0003f04000 */
[----:B------:R-:W-:-:S14]  /*4d60*/  DSETP.LT.OR P0, PT, R4, RZ, P0 ;  /* 0x000000ff0400722a */ /* 0x000fdc0000701400 */
[----:B------:R-:W-:Y:S05]  /*4d70*/  @P0 BRA `(.L_x_90) ;  /* 0x0000000000880947 */ /* 0x000fea0003800000 */
[----:B------:R-:W0:Y:S01]  /*4d80*/  MUFU.RCP64H R5, R101 ;  /* 0x0000006500057308 */ /* 0x000e220000001800 */
[----:B------:R-:W-:Y:S01]  /*4d90*/  MOV R4, 0x1 ;  /* 0x0000000100047802 */ /* 0x000fe20000000f00 */
[----:B------:R-:W-:Y:S01]  /*4da0*/  DMUL R76, R108, R76 ;  /* 0x0000004c6c4c7228 */ /* 0x000fe20000000000 */
[----:B------:R-:W-:Y:S07]  /*4db0*/  BSSY.RECONVERGENT B6, `(.L_x_95) ;  /* 0x0000016000067945 */ /* 0x000fee0003800200 */
[----:B------:R-:W-:-:S02]  /*4dc0*/  DFMA R76, R110, R78, R76 ;  /* 0x0000004e6e4c722b */ /* 0x000fc4000000004c */
[----:B0-----:R-:W-:-:S06]  /*4dd0*/  DFMA R6, -R100, R4, 1 ;  /* 0x3ff000006406742b */ /* 0x001fcc0000000104 */
[----:B------:R-:W-:Y:S02]  /*4de0*/  DFMA R94, R102, R94, R76 ;  /* 0x0000005e665e722b */ /* 0x000fe4000000004c */
[----:B------:R-:W-:-:S08]  /*4df0*/  DFMA R6, R6, R6, R6 ;  /* 0x000000060606722b */ /* 0x000fd00000000006 */
[----:B------:R-:W-:Y:S01]  /*4e00*/  FSETP.GEU.AND P1, PT, |R95|, 6.5827683646048100446e-37, PT ;  /* 0x036000005f00780b */ /* 0x000fe20003f2e200 */
        /* <DEDUP_REMOVED lines=16> */
.L_x_96:
[----:B------:R-:W-:Y:S05]  /*4f10*/  BSYNC.RECONVERGENT B6 ;  /* 0x0000000000067941 */ /* 0x000fea0003800200 */
.L_x_95:
[----:B------:R-:W-:-:S14]  /*4f20*/  DSETP.GEU.AND P1, PT, R4, RZ, PT ;  /* 0x000000ff0400722a */ /* 0x000fdc0003f2e000 */
[----:B------:R-:W-:-:S06]  /*4f30*/  @P1 DSETP.GEU.AND P0, PT, R4, R22, PT ;  /* 0x000000160400122a */ /* 0x000fcc0003f0e000 */
[----:B------:R-:W-:-:S04]  /*4f40*/  @P1 ISETP.EQ.OR P0, PT, R2, -0x1, !P0 ;  /* 0xffffffff0200180c */ /* 0x000fc80004702670 */
[----:B------:R-:W-:Y:S02]  /*4f50*/  @P1 FSEL R0, R4, R22, P0 ;  /* 0x0000001604001208 */ /* 0x000fe40000000000 */
[----:B------:R-:W-:Y:S02]  /*4f60*/  @P1 FSEL R5, R5, R23, P0 ;  /* 0x0000001705051208 */ /* 0x000fe40000000000 */
[----:B------:R-:W-:Y:S01]  /*4f70*/  @P1 SEL R2, R37, R2, P0 ;  /* 0x0000000225021207 */ /* 0x000fe20000000000 */
[----:B------:R-:W-:Y:S02]  /*4f80*/  @P1 IMAD.MOV.U32 R22, RZ, RZ, R0 ;  /* 0x000000ffff161224 */ /* 0x000fe400078e0000 */
[----:B------:R-:W-:-:S07]  /*4f90*/  @P1 IMAD.MOV.U32 R23, RZ, RZ, R5 ;  /* 0x000000ffff171224 */ /* 0x000fce00078e0005 */
.L_x_90:
[----:B------:R-:W-:Y:S05]  /*4fa0*/  BSYNC.RECONVERGENT B7 ;  /* 0x0000000000077941 */ /* 0x000fea0003800200 */
.L_x_89:
[----:B------:R-:W-:Y:S01]  /*4fb0*/  ISETP.NE.AND P1, PT, R52, RZ, PT ;  /* 0x000000ff3400720c */ /* 0x000fe20003f25270 */
[----:B------:R-:W-:Y:S01]  /*4fc0*/  VIADD R37, R37, 0x1 ;  /* 0x0000000125257836 */ /* 0x000fe20000000000 */
[----:B------:R-:W-:-:S05]  /*4fd0*/  IADD3 R126, P0, PT, R126, 0x60, RZ ;  /* 0x000000607e7e7810 */ /* 0x000fca0007f1e0ff */
[----:B------:R-:W-:-:S06]  /*4fe0*/  IMAD.X R127, RZ, RZ, R127, P0 ;  /* 0x000000ffff7f7224 */ /* 0x000fcc00000e067f */
[----:B------:R-:W-:Y:S05]  /*4ff0*/  @P1 BRA `(.L_x_97) ;  /* 0xfffffff4008c1947 */ /* 0x000fea000383ffff */
.L_x_88:
[----:B------:R-:W-:Y:S05]  /*5000*/  BSYNC.RECONVERGENT B8 ;  /* 0x0000000000087941 */ /* 0x000fea0003800200 */
.L_x_87:
[----:B------:R-:W-:Y:S01]  /*5010*/  ISETP.NE.AND P0, PT, R2, -0x1, PT ;  /* 0xffffffff0200780c */ /* 0x000fe20003f05270 */
[----:B------:R-:W-:Y:S01]  /*5020*/  BSSY.RECONVERGENT B8, `(.L_x_98) ;  /* 0x00001f2000087945 */ /* 0x000fe20003800200 */
[----:B------:R-:W-:Y:S02]  /*5030*/  PRMT R62, RZ, 0x7610, R62 ;  /* 0x00007610ff3e7816 */ /* 0x000fe4000000003e */
[----:B------:R-:W-:Y:S02]  /*5040*/  PRMT R3, RZ, 0x7610, R3 ;  /* 0x00007610ff037816 */ /* 0x000fe40000000003 */
[----:B------:R-:W-:-:S07]  /*5050*/  PRMT R4, RZ, 0x7610, R4 ;  /* 0x00007610ff047816 */ /* 0x000fce0000000004 */
[----:B------:R-:W-:Y:S05]  /*5060*/  @!P0 BRA `(.L_x_99) ;  /* 0x0000001c00b48947 */ /* 0x000fea0003800000 */
[----:B------:R-:W-:Y:S01]  /*5070*/  UMOV UR4, 0x47ae147b ;  /* 0x47ae147b00047882 */ /* 0x000fe20000000000 */
[----:B------:R-:W-:Y:S01]  /*5080*/  UMOV UR5, 0x3f847ae1 ;  /* 0x3f847ae100057882 */ /* 0x000fe20000000000 */
[----:B------:R-:W-:Y:S01]  /*5090*/  IMAD.MOV.U32 R10, RZ, RZ, 0x0 ;  /* 0x00000000ff0a7424 */ /* 0x000fe200078e00ff */
[----:B-----5:R-:W-:Y:S01]  /*50a0*/  DFMA R36, R30, UR4, R54 ;  /* 0x000000041e247c2b */ /* 0x020fe20008000036 */
[----:B------:R-:W-:Y:S01]  /*50b0*/  IMAD.MOV.U32 R11, RZ, RZ, 0x3fd80000 ;  /* 0x3fd80000ff0b7424 */ /* 0x000fe200078e00ff */
[----:B------:R-:W-:Y:S01]  /*50c0*/  DFMA R70, R28, UR4, R70 ;  /* 0x000000041c467c2b */ /* 0x000fe20008000046 */
[----:B------:R-:W-:Y:S01]  /*50d0*/  ISETP.GE.AND P1, PT, R60, 0x1, PT ;  /* 0x000000013c00780c */ /* 0x000fe20003f26270 */
[----:B------:R-:W-:Y:S01]  /*50e0*/  DFMA R4, R84, UR4, R38 ;  /* 0x0000000454047c2b */ /* 0x000fe20008000026 */
[----:B------:R-:W-:Y:S03]  /*50f0*/  BSSY.RECONVERGENT B6, `(.L_x_100) ;  /* 0x0000021000067945 */ /* 0x000fe60003800200 */
[----:B------:R-:W-:-:S02]  /*5100*/  DFMA R36, R30, R22, R36 ;  /* 0x000000161e24722b */ /* 0x000fc40000000024 */
[-C--:B------:R-:W-:Y:S02]  /*5110*/  DFMA R38, R28, R22.reuse, R70 ;  /* 0x000000161c26722b */ /* 0x080fe40000000046 */
[----:B------:R-:W-:Y:S01]  /*5120*/  DFMA R22, R84, R22, R4 ;  /* 0x000000165416722b */ /* 0x000fe20000000004 */
[----:B------:R-:W-:-:S03]  /*5130*/  P2R R70, PR, RZ, 0x2 ;  /* 0x00000002ff467803 */ /* 0x000fc60000000000 */
[----:B------:R-:W-:Y:S02]  /*5140*/  DADD R52, R26, -R36 ;  /* 0x000000001a347229 */ /* 0x000fe40000000824 */
[----:B------:R-:W-:Y:S02]  /*5150*/  DADD R54, R24, -R38 ;  /* 0x0000000018367229 */ /* 0x000fe40000000826 */
[----:B------:R-:W-:-:S04]  /*5160*/  DADD R94, R86, -R22 ;  /* 0x00000000565e7229 */ /* 0x000fc80000000816 */
[----:B------:R-:W-:-:S08]  /*5170*/  DMUL R4, R52, R52 ;  /* 0x0000003434047228 */ /* 0x000fd00000000000 */
[----:B------:R-:W-:-:S08]  /*5180*/  DFMA R4, R54, R54, R4 ;  /* 0x000000363604722b */ /* 0x000fd00000000004 */
[----:B------:R-:W-:-:S06]  /*5190*/  DFMA R4, R94, R94, R4 ;  /* 0x0000005e5e04722b */ /* 0x000fcc0000000004 */
[----:B------:R-:W0:Y:S04]  /*51a0*/  MUFU.RSQ64H R7, R5 ;  /* 0x0000000500077308 */ /* 0x000e280000001c00 */
[----:B------:R-:W-:-:S04]  /*51b0*/  IADD3 R6, PT, PT, R5, -0x3500000, RZ ;  /* 0xfcb0000005067810 */ /* 0x000fc80007ffe0ff */
[----:B------:R-:W-:Y:S02]  /*51c0*/  ISETP.GE.U32.AND P0, PT, R6, 0x7ca00000, PT ;  /* 0x7ca000000600780c */ /* 0x000fe40003f06070 */
        /* <DEDUP_REMOVED lines=11> */
[----:B------:R-:W-:Y:S01]  /*5280*/  MOV R10, R8 ;  /* 0x00000008000a7202 */ /* 0x000fe20000000f00 */
[----:B------:R-:W-:Y:S01]  /*5290*/  IMAD.MOV.U32 R8, RZ, RZ, R14 ;  /* 0x000000ffff087224 */ /* 0x000fe200078e000e */
[----:B------:R-:W-:Y:S01]  /*52a0*/  MOV R20, 0x52e0 ;  /* 0x000052e000147802 */ /* 0x000fe20000000f00 */
[----:B------:R-:W-:Y:S02]  /*52b0*/  IMAD.MOV.U32 R9, RZ, RZ, R15 ;  /* 0x000000ffff097224 */ /* 0x000fe400078e000f */
[----:B------:R-:W-:-:S07]  /*52c0*/  IMAD.MOV.U32 R21, RZ, RZ, 0x0 ;  /* 0x00000000ff157424 */ /* 0x000fce00078e00ff */
[----:B---3--:R-:W-:Y:S05]  /*52d0*/  CALL.REL.NOINC `($__internal_2_$__cuda_sm20_dsqrt_rn_f64_mediumpath_v1) ;  /* 0x00000028009c7944 */ /* 0x008fea0003c00000 */
[----:B------:R-:W-:Y:S01]  /*52e0*/  IMAD.MOV.U32 R78, RZ, RZ, R4 ;  /* 0x000000ffff4e7224 */ /* 0x000fe200078e0004 */
[----:B------:R-:W-:-:S07]  /*52f0*/  MOV R79, R5 ;  /* 0x00000005004f7202 */ /* 0x000fce0000000f00 */
.L_x_101:
[----:B------:R-:W-:Y:S05]  /*5300*/  BSYNC.RECONVERGENT B6 ;  /* 0x0000000000067941 */ /* 0x000fea0003800200 */
.L_x_100:
        /* <DEDUP_REMOVED lines=21> */
[----:B---3--:R-:W-:Y:S05]  /*5460*/  CALL.REL.NOINC `($__internal_1_$__cuda_sm20_div_rn_f64_full) ;  /* 0x0000002000987944 */ /* 0x008fea0003c00000 */
[----:B------:R-:W-:Y:S02]  /*5470*/  IMAD.MOV.U32 R76, RZ, RZ, R4 ;  /* 0x000000ffff4c7224 */ /* 0x000fe400078e0004 */
[----:B------:R-:W-:-:S07]  /*5480*/  IMAD.MOV.U32 R77, RZ, RZ, R5 ;  /* 0x000000ffff4d7224 */ /* 0x000fce00078e0005 */
.L_x_103:
[----:B------:R-:W-:Y:S05]  /*5490*/  BSYNC.RECONVERGENT B6 ;  /* 0x0000000000067941 */ /* 0x000fea0003800200 */
.L_x_102:
        /* <DEDUP_REMOVED lines=21> */
[----:B---3--:R-:W-:Y:S05]  /*55f0*/  CALL.REL.NOINC `($__internal_1_$__cuda_sm20_div_rn_f64_full) ;  /* 0x0000002000347944 */ /* 0x008fea0003c00000 */
[----:B------:R-:W-:Y:S01]  /*5600*/  MOV R54, R4 ;  /* 0x0000000400367202 */ /* 0x000fe20000000f00 */
[----:B------:R-:W-:-:S07]  /*5610*/  IMAD.MOV.U32 R55, RZ, RZ, R5 ;  /* 0x000000ffff377224 */ /* 0x000fce00078e0005 */
.L_x_105:
[----:B------:R-:W-:Y:S05]  /*5620*/  BSYNC.RECONVERGENT B6 ;  /* 0x0000000000067941 */ /* 0x000fea0003800200 */
.L_x_104:
        /* <DEDUP_REMOVED lines=24> */
.L_x_107:
[----:B------:R-:W-:Y:S05]  /*57b0*/  BSYNC.RECONVERGENT B6 ;  /* 0x0000000000067941 */ /* 0x000fea0003800200 */
.L_x_106:
[----:B------:R-:W-:-:S13]  /*57c0*/  ISETP.NE.AND P0, PT, R70, RZ, PT ;  /* 0x000000ff4600720c */ /* 0x000fda0003f05270 */
[----:B------:R-:W-:Y:S05]  /*57d0*/  @!P0 BRA `(.L_x_108) ;  /* 0x0000000800508947 */ /* 0x000fea0003800000 */
[----:B------:R-:W-:-:S07]  /*57e0*/  MOV R71, RZ ;  /* 0x000000ff00477202 */ /* 0x000fce0000000f00 */
.L_x_117:
[C---:B---3--:R-:W-:Y:S01]  /*57f0*/  R2UR UR6, R44.reuse ;  /* 0x000000002c0672ca */ /* 0x048fe200000e0000 */
[----:B------:R-:W-:Y:S01]  /*5800*/  IMAD.WIDE.U32 R4, R71, 0x60, R46 ;  /* 0x0000006047047825 */ /* 0x000fe200078e002e */
        /* <DEDUP_REMOVED lines=14> */
[----:B------:R-:W4:Y:S04]  /*58f0*/  LDG.E.64 R100, desc[UR8][R4.64+0x8] ;  /* 0x0000080804647981 */ /* 0x000f28000c1e1b00 */
[----:B------:R-:W3:Y:S04]  /*5900*/  LDG.E.64 R118, desc[UR10][R4.64+0x30] ;  /* 0x0000300a04767981 */ /* 0x000ee8000c1e1b00 */
[----:B------:R-:W4:Y:S04]  /*5910*/  LDG.E.64 R116, desc[UR12][R4.64+0x38] ;  /* 0x0000380c04747981 */ /* 0x000f28000c1e1b00 */
[----:B------:R-:W5:Y:S04]  /*5920*/  LDG.E.64 R126, desc[UR6][R4.64+0x20] ;  /* 0x00002006047e7981 */ /* 0x000f68000c1e1b00 */
[----:B------:R-:W5:Y:S04]  /*5930*/  LDG.E.64 R132, desc[UR4][R4.64+0x18] ;  /* 0x0000180404847981 */ /* 0x000f68000c1e1b00 */
[----:B------:R0:W5:Y:S01]  /*5940*/  LDG.E.64 R124, desc[UR6][R4.64+0x28] ;  /* 0x00002806047c7981 */ /* 0x000162000c1e1b00 */
[----:B------:R-:W-:Y:S01]  /*5950*/  UMOV UR4, 0xd9d7bdbb ;  /* 0xd9d7bdbb00047882 */ /* 0x000fe20000000000 */
[----:B------:R-:W-:Y:S01]  /*5960*/  UMOV UR5, 0x3ddb7cdf ;  /* 0x3ddb7cdf00057882 */ /* 0x000fe20000000000 */
[----:B------:R-:W-:Y:S01]  /*5970*/  BSSY.RELIABLE B7, `(.L_x_109) ;  /* 0x0000077000077945 */ /* 0x000fe20003800100 */
[----:B--2---:R-:W-:-:S08]  /*5980*/  DADD R110, -R94, R110 ;  /* 0x000000005e6e7229 */ /* 0x004fd0000000016e */
[----:B------:R-:W-:Y:S02]  /*5990*/  DMUL R8, R110, R76 ;  /* 0x0000004c6e087228 */ /* 0x000fe40000000000 */
[----:B---3--:R-:W-:Y:S02]  /*59a0*/  DADD R118, -R102, R118 ;  /* 0x0000000066767229 */ /* 0x008fe40000000176 */
[----:B----4-:R-:W-:Y:S02]  /*59b0*/  DADD R116, -R100, R116 ;  /* 0x0000000064747229 */ /* 0x010fe40000000174 */
[----:B-----5:R-:W-:-:S04]  /*59c0*/  DADD R126, R126, -R100 ;  /* 0x000000007e7e7229 */ /* 0x020fc80000000864 */
[-C--:B------:R-:W-:Y:S02]  /*59d0*/  DFMA R12, R118, R52.reuse, -R8 ;  /* 0x00000034760c722b */ /* 0x080fe40000000808 */
[----:B------:R-:W-:Y:S02]  /*59e0*/  DMUL R6, R116, R52 ;  /* 0x0000003474067228 */ /* 0x000fe40000000000 */
[----:B------:R-:W-:Y:S02]  /*59f0*/  DADD R132, R132, -R102 ;  /* 0x0000000084847229 */ /* 0x000fe40000000866 */
[----:B------:R-:W-:Y:S02]  /*5a00*/  DMUL R8, R118, R54 ;  /* 0x0000003676087228 */ /* 0x000fe40000000000 */
[----:B0-----:R-:W-:Y:S02]  /*5a10*/  DMUL R4, R126, R12 ;  /* 0x0000000c7e047228 */ /* 0x001fe40000000000 */
[----:B------:R-:W-:-:S02]  /*5a20*/  DFMA R10, R110, R54, -R6 ;  /* 0x000000366e0a722b */ /* 0x000fc40000000806 */
[----:B------:R-:W-:Y:S02]  /*5a30*/  DADD R124, R124, -R94 ;  /* 0x000000007c7c7229 */ /* 0x000fe4000000085e */
[----:B------:R-:W-:-:S04]  /*5a40*/  DFMA R14, R116, R76, -R8 ;  /* 0x0000004c740e722b */ /* 0x000fc80000000808 */
[----:B------:R-:W-:-:S08]  /*5a50*/  DFMA R4, R132, R10, R4 ;  /* 0x0000000a8404722b */ /* 0x000fd00000000004 */
[----:B------:R-:W-:-:S08]  /*5a60*/  DFMA R108, R124, R14, R4 ;  /* 0x0000000e7c6c722b */ /* 0x000fd00000000004 */
[----:B------:R-:W-:-:S14]  /*5a70*/  DSETP.GEU.AND P0, PT, |R108|, UR4, PT ;  /* 0x000000046c007e2a */ /* 0x000fdc000bf0e200 */
[----:B------:R-:W-:Y:S05]  /*5a80*/  @!P0 BRA `(.L_x_110) ;  /* 0x0000000400948947 */ /* 0x000fea0003800000 */
[----:B------:R-:W0:Y:S01]  /*5a90*/  MUFU.RCP64H R7, R109 ;  /* 0x0000006d00077308 */ /* 0x000e220000001800 */
[----:B------:R-:W-:Y:S01]  /*5aa0*/  IMAD.MOV.U32 R6, RZ, RZ, 0x1 ;  /* 0x00000001ff067424 */ /* 0x000fe200078e00ff */
[----:B------:R-:W-:Y:S01]  /*5ab0*/  DADD R100, R36, -R100 ;  /* 0x0000000024647229 */ /* 0x000fe20000000864 */
[----:B------:R-:W-:Y:S01]  /*5ac0*/  BSSY.RECONVERGENT B6, `(.L_x_111) ;  /* 0x0000019000067945 */ /* 0x000fe20003800200 */
[----:B------:R-:W-:Y:S02]  /*5ad0*/  DADD R102, R38, -R102 ;  /* 0x0000000026667229 */ /* 0x000fe40000000866 */
[----:B------:R-:W-:Y:S02]  /*5ae0*/  DADD R94, R22, -R94 ;  /* 0x00000000165e7229 */ /* 0x000fe4000000085e */
[----:B0-----:R-:W-:-:S08]  /*5af0*/  DFMA R4, -R108, R6, 1 ;  /* 0x3ff000006c04742b */ /* 0x001fd00000000106 */
        /* <DEDUP_REMOVED lines=16> */
[----:B------:R-:W-:Y:S02]  /*5c00*/  IMAD.MOV.U32 R7, RZ, RZ, R109 ;  /* 0x000000ffff077224 */ /* 0x000fe400078e006d */
[----:B------:R-:W-:-:S07]  /*5c10*/  IMAD.MOV.U32 R21, RZ, RZ, 0x0 ;  /* 0x00000000ff157424 */ /* 0x000fce00078e00ff */
[----:B------:R-:W-:Y:S05]  /*5c20*/  CALL.REL.NOINC `($__internal_1_$__cuda_sm20_div_rn_f64_full) ;  /* 0x0000001800a87944 */ /* 0x000fea0003c00000 */
[----:B------:R-:W-:Y:S01]  /*5c30*/  MOV R134, R4 ;  /* 0x0000000400867202 */ /* 0x000fe20000000f00 */
[----:B------:R-:W-:-:S07]  /*5c40*/  IMAD.MOV.U32 R135, RZ, RZ, R5 ;  /* 0x000000ffff877224 */ /* 0x000fce00078e0005 */
.L_x_112:
[----:B------:R-:W-:Y:S05]  /*5c50*/  BSYNC.RECONVERGENT B6 ;  /* 0x0000000000067941 */ /* 0x000fea0003800200 */
.L_x_111:
        /* <DEDUP_REMOVED lines=34> */
.L_x_114:
[----:B------:R-:W-:Y:S05]  /*5e80*/  BSYNC.RECONVERGENT B6 ;  /* 0x0000000000067941 */ /* 0x000fea0003800200 */
.L_x_113:
[----:B------:R-:W-:-:S08]  /*5e90*/  DADD R134, R4, R134 ;  /* 0x0000000004867229 */ /* 0x000fd00000000086 */
[----:B------:R-:W-:-:S06]  /*5ea0*/  DSETP.GT.AND P0, PT, R134, 1, PT ;  /* 0x3ff000008600742a */ /* 0x000fcc0003f04000 */
[----:B------:R-:W-:-:S14]  /*5eb0*/  DSETP.LT.OR P0, PT, R4, RZ, P0 ;  /* 0x000000ff0400722a */ /* 0x000fdc0000701400 */
[----:B------:R-:W-:Y:S05]  /*5ec0*/  @P0 BRA `(.L_x_110) ;  /* 0x0000000000840947 */ /* 0x000fea0003800000 */
[----:B------:R-:W0:Y:S01]  /*5ed0*/  MUFU.RCP64H R5, R109 ;  /* 0x0000006d00057308 */ /* 0x000e220000001800 */
[----:B------:R-:W-:Y:S01]  /*5ee0*/  IMAD.MOV.U32 R4, RZ, RZ, 0x1 ;  /* 0x00000001ff047424 */ /* 0x000fe200078e00ff */
        /* <DEDUP_REMOVED lines=23> */
.L_x_116:
[----:B------:R-:W-:Y:S05]  /*6060*/  BSYNC.RECONVERGENT B6 ;  /* 0x0000000000067941 */ /* 0x000fea0003800200 */
.L_x_115:
[----:B------:R-:W-:Y:S01]  /*6070*/  DSETP.GEU.AND P0, PT, R4, R78, PT ;  /* 0x0000004e0400722a */ /* 0x000fe20003f0e000 */
[----:B------:R-:W-:Y:S02]  /*6080*/  ISETP.NE.AND P1, PT, R71, R2, PT ;  /* 0x000000024700720c */ /* 0x000fe40003f25270 */
[----:B------:R-:W-:-:S03]  /*6090*/  PRMT R3, RZ, 0x7610, R3 ;  /* 0x00007610ff037816 */ /* 0x000fc60000000003 */
[----:B------:R-:W-:Y:S01]  /*60a0*/  DSETP.GT.AND P0, PT, R4, RZ, !P0 ;  /* 0x000000ff0400722a */ /* 0x000fe20004704000 */
[----:B------:R-:W-:-:S13]  /*60b0*/  PRMT R4, RZ, 0x7610, R4 ;  /* 0x00007610ff047816 */ /* 0x000fda0000000004 */
[----:B------:R-:W-:Y:S05]  /*60c0*/  @P0 BREAK.RELIABLE P1, B7 ;  /* 0x0000000000070942 */ /* 0x000fea0000800100 */
[----:B------:R-:W-:Y:S05]  /*60d0*/  @P0 BRA P1, `(.L_x_99) ;  /* 0x0000000c00980947 */ /* 0x000fea0000800000 */
.L_x_110:
[----:B------:R-:W-:Y:S05]  /*60e0*/  BSYNC.RELIABLE B7 ;  /* 0x0000000000077941 */ /* 0x000fea0003800100 */
.L_x_109:
[----:B------:R-:W-:-:S05]  /*60f0*/  VIADD R71, R71, 0x1 ;  /* 0x0000000147477836 */ /* 0x000fca0000000000 */
[----:B------:R-:W-:-:S13]  /*6100*/  ISETP.NE.AND P0, PT, R71, R60, PT ;  /* 0x0000003c4700720c */ /* 0x000fda0003f05270 */
[----:B------:R-:W-:Y:S05]  /*6110*/  @P0 BRA `(.L_x_117) ;  /* 0xfffffff400b40947 */ /* 0x000fea000383ffff */
.L_x_108:
[C---:B---3--:R-:W-:Y:S01]  /*6120*/  R2UR UR4, R44.reuse ;  /* 0x000000002c0472ca */ /* 0x048fe200000e0000 */
[----:B------:R-:W-:Y:S01]  /*6130*/  IMAD.MOV.U32 R41, RZ, RZ, R47 ;  /* 0x000000ffff297224 */ /* 0x000fe200078e002f */
[C---:B------:R-:W-:Y:S02]  /*6140*/  R2UR UR5, R45.reuse ;  /* 0x000000002d0572ca */ /* 0x040fe400000e0000 */
[C---:B------:R-:W-:Y:S02]  /*6150*/  R2UR UR6, R44.reuse ;  /* 0x000000002c0672ca */ /* 0x040fe400000e0000 */
[C---:B------:R-:W-:Y:S02]  /*6160*/  R2UR UR7, R45.reuse ;  /* 0x000000002d0772ca */ /* 0x040fe400000e0000 */
[----:B------:R-:W-:Y:S02]  /*6170*/  R2UR UR8, R44 ;  /* 0x000000002c0872ca */ /* 0x000fe400000e0000 */
[----:B------:R-:W-:-:S02]  /*6180*/  R2UR UR9, R45 ;  /* 0x000000002d0972ca */ /* 0x000fc400000e0000 */
[----:B------:R-:W-:Y:S02]  /*6190*/  ISETP.GE.AND P0, PT, R61, 0x1, PT ;  /* 0x000000013d00780c */ /* 0x000fe40003f06270 */
[----:B------:R-:W-:-:S05]  /*61a0*/  MOV R40, R46 ;  /* 0x0000002e00287202 */ /* 0x000fca0000000f00 */
[----:B------:R-:W-:Y:S01]  /*61b0*/  IMAD.WIDE R40, R2, 0x60, R40 ;  /* 0x0000006002287825 */ /* 0x000fe200078e0228 */
[----:B------:R-:W-:Y:S04]  /*61c0*/  BSSY.RECONVERGENT B7, `(.L_x_118) ;  /* 0x00000ce000077945 */ /* 0x000fe80003800200 */
[----:B------:R0:W5:Y:S04]  /*61d0*/  LDG.E.64 R70, desc[UR4][R40.64+0x48] ;  /* 0x0000480428467981 */ /* 0x000168000c1e1b00 */
[----:B------:R0:W5:Y:S04]  /*61e0*/  LDG.E.64 R54, desc[UR6][R40.64+0x50] ;  /* 0x0000500628367981 */ /* 0x000168000c1e1b00 */
[----:B------:R0:W5:Y:S01]  /*61f0*/  LDG.E.64 R52, desc[UR8][R40.64+0x58] ;  /* 0x0000580828347981 */ /* 0x000162000c1e1b00 */
[----:B------:R-:W-:Y:S05]  /*6200*/  @!P0 BRA `(.L_x_119) ;  /* 0x0000000c00248947 */ /* 0x000fea0003800000 */
[C---:B------:R-:W-:Y:S02]  /*6210*/  R2UR UR4, R44.reuse ;  /* 0x000000002c0472ca */ /* 0x040fe400000e0000 */
        /* <DEDUP_REMOVED lines=11> */
[C---:B------:R-:W-:Y:S02]  /*62d0*/  R2UR UR6, R44.reuse ;  /* 0x000000002c0672ca */ /* 0x040fe400000e0000 */
[----:B------:R-:W-:Y:S01]  /*62e0*/  R2UR UR7, R45 ;  /* 0x000000002d0772ca */ /* 0x000fe200000e0000 */
[----:B------:R-:W3:Y:S01]  /*62f0*/  LDG.E.64 R12, desc[UR12][R40.64+0x10] ;  /* 0x0000100c280c7981 */ /* 0x000ee2000c1e1b00 */
[----:B------:R-:W-:-:S02]  /*6300*/  R2UR UR16, R44 ;  /* 0x000000002c1072ca */ /* 0x000fc400000e0000 */
[C---:B------:R-:W-:Y:S01]  /*6310*/  R2UR UR17, R45.reuse ;  /* 0x000000002d1172ca */ /* 0x040fe200000e0000 */
[----:B------:R-:W3:Y:S01]  /*6320*/  LDG.E.64 R34, desc[UR18][R40.64+0x40] ;  /* 0x0000401228227981 */ /* 0x000ee2000c1e1b00 */
[----:B------:R-:W-:Y:S02]  /*6330*/  R2UR UR14, R44 ;  /* 0x000000002c0e72ca */ /* 0x000fe400000e0000 */
[----:B------:R-:W-:Y:S01]  /*6340*/  R2UR UR15, R45 ;  /* 0x000000002d0f72ca */ /* 0x000fe200000e0000 */
[----:B------:R-:W4:Y:S04]  /*6350*/  LDG.E.64 R10, desc[UR10][R40.64+0x8] ;  /* 0x0000080a280a7981 */ /* 0x000f28000c1e1b00 */
[----:B------:R-:W4:Y:S04]  /*6360*/  LDG.E.64 R6, desc[UR6][R40.64+0x28] ;  /* 0x0000280628067981 */ /* 0x000f28000c1e1b00 */
[----:B------:R-:W4:Y:S04]  /*6370*/  LDG.E.64 R32, desc[UR16][R40.64+0x38] ;  /* 0x0000381028207981 */ /* 0x000f28000c1e1b00 */
[----:B------:R-:W4:Y:S04]  /*6380*/  LDG.E.64 R14, desc[UR14][R40.64+0x30] ;  /* 0x0000300e280e7981 */ /* 0x000f28000c1e1b00 */
[----:B------:R-:W4:Y:S01]  /*6390*/  LDG.E.64 R4, desc[UR4][R40.64+0x20] ;  /* 0x0000200428047981 */ /* 0x000f22000c1e1b00 */
[----:B------:R-:W-:Y:S01]  /*63a0*/  BSSY.RECONVERGENT B6, `(.L_x_120) ;  /* 0x0000026000067945 */ /* 0x000fe20003800200 */
[----:B--2---:R-:W-:-:S02]  /*63b0*/  DADD R2, R2, -R8 ;  /* 0x0000000002027229 */ /* 0x004fc40000000808 */
[----:B---3--:R-:W-:Y:S02]  /*63c0*/  DADD R34, -R12, R34 ;  /* 0x000000000c227229 */ /* 0x008fe40000000122 */
[----:B----4-:R-:W-:-:S06]  /*63d0*/  DADD R6, R6, -R12 ;  /* 0x0000000006067229 */ /* 0x010fcc000000080c */
[----:B------:R-:W-:Y:S02]  /*63e0*/  DMUL R76, R2, R34 ;  /* 0x00000022024c7228 */ /* 0x000fe40000000000 */
[----:B------:R-:W-:Y:S02]  /*63f0*/  DADD R32, -R10, R32 ;  /* 0x000000000a207229 */ /* 0x000fe40000000120 */
[----:B------:R-:W-:Y:S02]  /*6400*/  DADD R14, -R8, R14 ;  /* 0x00000000080e7229 */ /* 0x000fe4000000010e */
[----:B------:R-:W-:-:S04]  /*6410*/  DADD R4, R4, -R10 ;  /* 0x0000000004047229 */ /* 0x000fc8000000080a */
[C---:B------:R-:W-:Y:S02]  /*6420*/  DMUL R78, R6.reuse, R32 ;  /* 0x00000020064e7228 */ /* 0x040fe40000000000 */
[-C--:B------:R-:W-:Y:S02]  /*6430*/  DFMA R76, R6, R14.reuse, -R76 ;  /* 0x0000000e064c722b */ /* 0x080fe4000000084c */
[----:B------:R-:W-:-:S04]  /*6440*/  DMUL R44, R4, R14 ;  /* 0x0000000e042c7228 */ /* 0x000fc80000000000 */
[----:B------:R-:W-:Y:S02]  /*6450*/  DFMA R78, R4, R34, -R78 ;  /* 0x00000022044e722b */ /* 0x000fe4000000084e */
[----:B------:R-:W-:Y:S02]  /*6460*/  DMUL R4, R76, R76 ;  /* 0x0000004c4c047228 */ /* 0x000fe40000000000 */
[----:B------:R-:W-:-:S06]  /*6470*/  DFMA R44, R2, R32, -R44 ;  /* 0x00000020022c722b */ /* 0x000fcc000000082c */
[----:B------:R-:W-:-:S08]  /*6480*/  DFMA R4, R78, R78, R4 ;  /* 0x0000004e4e04722b */ /* 0x000fd00000000004 */
[----:B------:R-:W-:-:S06]  /*6490*/  DFMA R4, R44, R44, R4 ;  /* 0x0000002c2c04722b */ /* 0x000fcc0000000004 */
[----:B------:R-:W1:Y:S04]  /*64a0*/  MUFU.RSQ64H R7, R5 ;  /* 0x0000000500077308 */ /* 0x000e680000001c00 */
[----:B------:R-:W-:Y:S02]  /*64b0*/  VIADD R6, R5, 0xfcb00000 ;  /* 0xfcb0000005067836 */ /* 0x000fe40000000000 */
[----:B------:R-:W-:-:S04]  /*64c0*/  IMAD.MOV.U32 R8, RZ, RZ, 0x0 ;  /* 0x00000000ff087424 */ /* 0x000fc800078e00ff */
[----:B-1----:R-:W-:Y:S01]  /*64d0*/  DMUL R2, R6, R6 ;  /* 0x0000000606027228 */ /* 0x002fe20000000000 */
[----:B------:R-:W-:-:S07]  /*64e0*/  IMAD.MOV.U32 R9, RZ, RZ, 0x3fd80000 ;  /* 0x3fd80000ff097424 */ /* 0x000fce00078e00ff */
[----:B------:R-:W-:-:S08]  /*64f0*/  DFMA R2, R4, -R2, 1 ;  /* 0x3ff000000402742b */ /* 0x000fd00000000802 */
[----:B------:R-:W-:Y:S02]  /*6500*/  DFMA R8, R2, R8, 0.5 ;  /* 0x3fe000000208742b */ /* 0x000fe40000000008 */
[----:B------:R-:W-:-:S08]  /*6510*/  DMUL R2, R6, R2 ;  /* 0x0000000206027228 */ /* 0x000fd00000000000 */
[----:B------:R-:W-:Y:S01]  /*6520*/  DFMA R2, R8, R2, R6 ;  /* 0x000000020802722b */ /* 0x000fe20000000006 */
[----:B------:R-:W-:-:S07]  /*6530*/  ISETP.GE.U32.AND P0, PT, R6, 0x7ca00000, PT ;  /* 0x7ca000000600780c */ /* 0x000fce0003f06070 */
[----:B------:R-:W-:Y:S02]  /*6540*/  DMUL R12, R4, R2 ;  /* 0x00000002040c7228 */ /* 0x000fe40000000000 */
[----:B------:R-:W-:Y:S01]  /*6550*/  IADD3 R11, PT, PT, R3, -0x100000, RZ ;  /* 0xfff00000030b7810 */ /* 0x000fe20007ffe0ff */
[----:B------:R-:W-:-:S05]  /*6560*/  IMAD.MOV.U32 R10, RZ, RZ, R2 ;  /* 0x000000ffff0a7224 */ /* 0x000fca00078e0002 */
[----:B------:R-:W-:-:S08]  /*6570*/  DFMA R8, R12, -R12, R4 ;  /* 0x8000000c0c08722b */ /* 0x000fd00000000004 */
[----:B------:R-:W-:Y:S01]  /*6580*/  DFMA R100, R8, R10, R12 ;  /* 0x0000000a0864722b */ /* 0x000fe2000000000c */
[----:B------:R-:W-:Y:S10]  /*6590*/  @!P0 BRA `(.L_x_121) ;  /* 0x0000000000188947 */ /* 0x000ff40003800000 */
[----:B------:R-:W-:Y:S01]  /*65a0*/  IMAD.MOV.U32 R10, RZ, RZ, R2 ;  /* 0x000000ffff0a7224 */ /* 0x000fe200078e0002 */
[----:B------:R-:W-:Y:S01]  /*65b0*/  MOV R20, 0x65e0 ;  /* 0x000065e000147802 */ /* 0x000fe20000000f00 */
[----:B------:R-:W-:-:S07]  /*65c0*/  IMAD.MOV.U32 R21, RZ, RZ, 0x0 ;  /* 0x00000000ff157424 */ /* 0x000fce00078e00ff */
[----:B0----5:R-:W-:Y:S05]  /*65d0*/  CALL.REL.NOINC `($__internal_2_$__cuda_sm20_dsqrt_rn_f64_mediumpath_v1) ;  /* 0x0000001400dc7944 */ /* 0x021fea0003c00000 */
[----:B------:R-:W-:Y:S01]  /*65e0*/  IMAD.MOV.U32 R100, RZ, RZ, R4 ;  /* 0x000000ffff647224 */ /* 0x000fe200078e0004 */
[----:B------:R-:W-:-:S07]  /*65f0*/  MOV R101, R5 ;  /* 0x0000000500657202 */ /* 0x000fce0000000f00 */
.L_x_121:
[----:B------:R-:W-:Y:S05]  /*6600*/  BSYNC.RECONVERGENT B6 ;  /* 0x0000000000067941 */ /* 0x000fea0003800200 */
.L_x_120:
[----:B------:R-:W1:Y:S01]  /*6610*/  MUFU.RCP64H R3, R101 ;  /* 0x0000006500037308 */ /* 0x000e620000001800 */
[----:B------:R-:W-:Y:S01]  /*6620*/  IMAD.MOV.U32 R2, RZ, RZ, 0x1 ;  /* 0x00000001ff027424 */ /* 0x000fe200078e00ff */
[----:B------:R-:W-:Y:S01]  /*6630*/  FSETP.GEU.AND P1, PT, |R79|, 6.5827683646048100446e-37, PT ;  /* 0x036000004f00780b */ /* 0x000fe20003f2e200 */
[----:B------:R-:W-:Y:S04]  /*6640*/  BSSY.RECONVERGENT B6, `(.L_x_122) ;  /* 0x0000015000067945 */ /* 0x000fe80003800200 */
[----:B-1----:R-:W-:-:S08]  /*6650*/  DFMA R4, R2, -R100, 1 ;  /* 0x3ff000000204742b */ /* 0x002fd00000000864 */
        /* <DEDUP_REMOVED lines=16> */
[----:B0----5:R-:W-:Y:S05]  /*6760*/  CALL.REL.NOINC `($__internal_1_$__cuda_sm20_div_rn_f64_full) ;  /* 0x0000000c00d87944 */ /* 0x021fea0003c00000 */
[----:B------:R-:W-:Y:S02]  /*6770*/  IMAD.MOV.U32 R94, RZ, RZ, R4 ;  /* 0x000000ffff5e7224 */ /* 0x000fe400078e0004 */
[----:B------:R-:W-:-:S07]  /*6780*/  IMAD.MOV.U32 R95, RZ, RZ, R5 ;  /* 0x000000ffff5f7224 */ /* 0x000fce00078e0005 */
.L_x_123:
[----:B------:R-:W-:Y:S05]  /*6790*/  BSYNC.RECONVERGENT B6 ;  /* 0x0000000000067941 */ /* 0x000fea0003800200 */
.L_x_122:
        /* <DEDUP_REMOVED lines=21> */
[----:B0----5:R-:W-:Y:S05]  /*68f0*/  CALL.REL.NOINC `($__internal_1_$__cuda_sm20_div_rn_f64_full) ;  /* 0x0000000c00747944 */ /* 0x021fea0003c00000 */
[----:B------:R-:W-:Y:S01]  /*6900*/  MOV R78, R4 ;  /* 0x00000004004e7202 */ /* 0x000fe20000000f00 */
[----:B------:R-:W-:-:S07]  /*6910*/  IMAD.MOV.U32 R79, RZ, RZ, R5 ;  /* 0x000000ffff4f7224 */ /* 0x000fce00078e0005 */
.L_x_125:
[----:B------:R-:W-:Y:S05]  /*6920*/  BSYNC.RECONVERGENT B6 ;  /* 0x0000000000067941 */ /* 0x000fea0003800200 */
.L_x_124:
        /* <DEDUP_REMOVED lines=22> */
.L_x_127:
[----:B------:R-:W-:Y:S05]  /*6a90*/  BSYNC.RECONVERGENT B6 ;  /* 0x0000000000067941 */ /* 0x000fea0003800200 */
.L_x_126:
[----:B------:R-:W-:Y:S01]  /*6aa0*/  DMUL R2, R30, R78 ;  /* 0x0000004e1e027228 */ /* 0x000fe20000000000 */
[----:B------:R1:W-:Y:S01]  /*6ab0*/  STL.128 [R1+0x20], R24 ;  /* 0x0000201801007387 */ /* 0x0003e20000100c00 */
[----:B------:R-:W-:Y:S01]  /*6ac0*/  VIADD R61, R61, 0xffffffff ;  /* 0xffffffff3d3d7836 */ /* 0x000fe20000000000 */
[----:B------:R-:W-:Y:S01]  /*6ad0*/  MOV R10, R46 ;  /* 0x0000002e000a7202 */ /* 0x000fe20000000f00 */
[----:B------:R-:W-:Y:S01]  /*6ae0*/  IMAD.MOV.U32 R6, RZ, RZ, R36 ;  /* 0x000000ffff067224 */ /* 0x000fe200078e0024 */
[----:B------:R1:W-:Y:S01]  /*6af0*/  STL.64 [R1+0x30], R86 ;  /* 0x0000305601007387 */ /* 0x0003e20000100a00 */
[----:B------:R-:W-:Y:S01]  /*6b00*/  IMAD.MOV.U32 R7, RZ, RZ, R37 ;  /* 0x000000ffff077224 */ /* 0x000fe200078e0025 */
[----:B------:R-:W-:Y:S01]  /*6b10*/  MOV R20, 0x6c50 ;  /* 0x00006c5000147802 */ /* 0x000fe20000000f00 */
[----:B------:R-:W-:Y:S01]  /*6b20*/  DFMA R2, R28, R94, R2 ;  /* 0x0000005e1c02722b */ /* 0x000fe20000000002 */
[----:B------:R1:W-:Y:S01]  /*6b30*/  STL.128 [R1+0x40], R16 ;  /* 0x0000401001007387 */ /* 0x0003e20000100c00 */
[----:B------:R-:W-:-:S02]  /*6b40*/  IMAD.MOV.U32 R8, RZ, RZ, R22 ;  /* 0x000000ffff087224 */ /* 0x000fc400078e0016 */
[----:B------:R-:W-:Y:S01]  /*6b50*/  IMAD.MOV.U32 R9, RZ, RZ, R23 ;  /* 0x000000ffff097224 */ /* 0x000fe200078e0017 */
[----:B------:R1:W-:Y:S01]  /*6b60*/  STL.64 [R1+0x50], R92 ;  /* 0x0000505c01007387 */ /* 0x0003e20000100a00 */
[----:B------:R-:W-:Y:S02]  /*6b70*/  IMAD.MOV.U32 R11, RZ, RZ, R47 ;  /* 0x000000ffff0b7224 */ /* 0x000fe400078e002f */
[----:B------:R-:W-:Y:S01]  /*6b80*/  DFMA R2, R84, R4, R2 ;  /* 0x000000045402722b */ /* 0x000fe20000000002 */
[----:B------:R-:W-:Y:S02]  /*6b90*/  IMAD.MOV.U32 R12, RZ, RZ, R60 ;  /* 0x000000ffff0c7224 */ /* 0x000fe400078e003c */
[----:B------:R-:W-:Y:S02]  /*6ba0*/  IMAD.MOV.U32 R13, RZ, RZ, R61 ;  /* 0x000000ffff0d7224 */ /* 0x000fe400078e003d */
[----:B------:R-:W-:-:S03]  /*6bb0*/  IMAD.MOV.U32 R21, RZ, RZ, 0x0 ;  /* 0x00000000ff157424 */ /* 0x000fc600078e00ff */
[----:B------:R-:W-:-:S08]  /*6bc0*/  DMUL R2, R2, -2 ;  /* 0xc000000002027828 */ /* 0x000fd00000000000 */
[C---:B------:R-:W-:Y:S02]  /*6bd0*/  DFMA R76, R2.reuse, R94, R28 ;  /* 0x0000005e024c722b */ /* 0x040fe4000000001c */
[C---:B------:R-:W-:Y:S02]  /*6be0*/  DFMA R78, R2.reuse, R78, R30 ;  /* 0x0000004e024e722b */ /* 0x040fe4000000001e */
[----:B------:R-:W-:Y:S01]  /*6bf0*/  DFMA R2, R2, R4, R84 ;  /* 0x000000040202722b */ /* 0x000fe20000000054 */
[----:B------:R-:W-:Y:S01]  /*6c00*/  IMAD.MOV.U32 R4, RZ, RZ, R38 ;  /* 0x000000ffff047224 */ /* 0x000fe200078e0026 */
[----:B------:R-:W-:-:S03]  /*6c10*/  MOV R5, R39 ;  /* 0x0000002700057202 */ /* 0x000fc60000000f00 */
[----:B------:R1:W-:Y:S04]  /*6c20*/  STL.128 [R1], R76 ;  /* 0x0000004c01007387 */ /* 0x0003e80000100c00 */
[----:B------:R1:W-:Y:S02]  /*6c30*/  STL.64 [R1+0x10], R2 ;  /* 0x0000100201007387 */ /* 0x0003e40000100a00 */
[----:B01---5:R-:W-:Y:S05]  /*6c40*/  CALL.REL.NOINC `($_Z10render_gpu4vec3S_P8triangleP6uchar4iidS_S_iiS3_$_Z3ray4vec3S_P8triangleS_S_ibiP6uchar4b) ;  /* 0xffffffd000ec7944 */ /* 0x023fea0003c3ffff */
[----:B------:R-:W0:Y:S01]  /*6c50*/  I2F.F64.U8 R8, R4.B2 ;  /* 0x2000000400087312 */ /* 0x000e220000001800 */
[----:B------:R1:W-:Y:S01]  /*6c60*/  STL.128 [R1], R28 ;  /* 0x0000001c01007387 */ /* 0x0003e20000100c00 */
[----:B------:R-:W-:Y:S01]  /*6c70*/  IMAD.MOV.U32 R5, RZ, RZ, R39 ;  /* 0x000000ffff057224 */ /* 0x000fe200078e0027 */
[----:B------:R-:W-:Y:S01]  /*6c80*/  MOV R20, 0x6e40 ;  /* 0x00006e4000147802 */ /* 0x000fe20000000f00 */
[----:B------:R-:W-:Y:S01]  /*6c90*/  IMAD.MOV.U32 R10, RZ, RZ, R46 ;  /* 0x000000ffff0a7224 */ /* 0x000fe200078e002e */
[----:B------:R1:W-:Y:S01]  /*6ca0*/  STL.128 [R1+0x20], R24 ;  /* 0x0000201801007387 */ /* 0x0003e20000100c00 */
[----:B------:R-:W-:Y:S01]  /*6cb0*/  IMAD.MOV.U32 R11, RZ, RZ, R47 ;  /* 0x000000ffff0b7224 */ /* 0x000fe200078e002f */
[----:B------:R-:W-:Y:S01]  /*6cc0*/  MOV R21, 0x0 ;  /* 0x0000000000157802 */ /* 0x000fe20000000f00 */
[----:B------:R-:W2:Y:S01]  /*6cd0*/  I2F.F64.U8 R2, R4 ;  /* 0x0000000400027312 */ /* 0x000ea20000001800 */
[----:B------:R1:W-:Y:S01]  /*6ce0*/  STL.64 [R1+0x10], R84 ;  /* 0x0000105401007387 */ /* 0x0003e20000100a00 */
[----:B------:R-:W-:-:S02]  /*6cf0*/  IMAD.MOV.U32 R12, RZ, RZ, R60 ;  /* 0x000000ffff0c7224 */ /* 0x000fc400078e003c */
[----:B------:R-:W-:Y:S01]  /*6d00*/  IMAD.MOV.U32 R13, RZ, RZ, R61 ;  /* 0x000000ffff0d7224 */ /* 0x000fe200078e003d */
[----:B------:R1:W-:Y:S01]  /*6d10*/  STL.64 [R1+0x30], R86 ;  /* 0x0000305601007387 */ /* 0x0003e20000100a00 */
[----:B0-----:R-:W-:Y:S02]  /*6d20*/  DMUL R8, R8, 0.5 ;  /* 0x3fe0000008087828 */ /* 0x001fe40000000000 */
[----:B------:R0:W3:Y:S01]  /*6d30*/  I2F.F64.U8 R6, R4.B1 ;  /* 0x1000000400067312 */ /* 0x0000e20000001800 */
[----:B------:R1:W-:Y:S04]  /*6d40*/  STL.128 [R1+0x40], R16 ;  /* 0x0000401001007387 */ /* 0x0003e80000100c00 */
[----:B------:R1:W-:Y:S01]  /*6d50*/  STL.64 [R1+0x50], R92 ;  /* 0x0000505c01007387 */ /* 0x0003e20000100a00 */
[----:B--2---:R-:W-:Y:S01]  /*6d60*/  DMUL R2, R2, 0.5 ;  /* 0x3fe0000002027828 */ /* 0x004fe20000000000 */
[----:B0-----:R-:W-:Y:S01]  /*6d70*/  MOV R4, R38 ;  /* 0x0000002600047202 */ /* 0x001fe20000000f00 */
[----:B------:R-:W-:Y:S01]  /*6d80*/  DFMA R52, R52, 0.5, R8 ;  /* 0x3fe000003434782b */ /* 0x000fe20000000008 */
[----:B------:R-:W-:-:S02]  /*6d90*/  IMAD.MOV.U32 R8, RZ, RZ, R22 ;  /* 0x000000ffff087224 */ /* 0x000fc400078e0016 */
[----:B------:R-:W-:Y:S01]  /*6da0*/  IMAD.MOV.U32 R9, RZ, RZ, R23 ;  /* 0x000000ffff097224 */ /* 0x000fe200078e0017 */
[----:B---3--:R-:W-:Y:S02]  /*6db0*/  DMUL R6, R6, 0.5 ;  /* 0x3fe0000006067828 */ /* 0x008fe40000000000 */
[----:B------:R-:W-:Y:S02]  /*6dc0*/  DFMA R70, R70, 0.5, R2 ;  /* 0x3fe000004646782b */ /* 0x000fe40000000002 */
[----:B------:R-:W-:-:S04]  /*6dd0*/  DMUL R52, R52, 0.5 ;  /* 0x3fe0000034347828 */ /* 0x000fc80000000000 */
[----:B------:R-:W-:Y:S02]  /*6de0*/  DFMA R54, R54, 0.5, R6 ;  /* 0x3fe000003636782b */ /* 0x000fe40000000006 */
[----:B------:R-:W-:Y:S01]  /*6df0*/  DMUL R70, R70, 0.5 ;  /* 0x3fe0000046467828 */ /* 0x000fe20000000000 */
[----:B------:R-:W-:Y:S01]  /*6e00*/  MOV R6, R36 ;  /* 0x0000002400067202 */ /* 0x000fe20000000f00 */
[----:B------:R-:W-:-:S04]  /*6e10*/  IMAD.MOV.U32 R7, RZ, RZ, R37 ;  /* 0x000000ffff077224 */ /* 0x000fc800078e0025 */
[----:B-1----:R-:W-:-:S11]  /*6e20*/  DMUL R54, R54, 0.5 ;  /* 0x3fe0000036367828 */ /* 0x002fd60000000000 */
[----:B------:R-:W-:Y:S05]  /*6e30*/  CALL.REL.NOINC `($_Z10render_gpu4vec3S_P8triangleP6uchar4iidS_S_iiS3_$_Z3ray4vec3S_P8triangleS_S_ibiP6uchar4b) ;  /* 0xffffffd000707944 */ /* 0x000fea0003c3ffff */
[----:B------:R-:W0:Y:S08]  /*6e40*/  I2F.F64.U8 R8, R4.B2 ;  /* 0x2000000400087312 */ /* 0x000e300000001800 */
[----:B------:R-:W1:Y:S01]  /*6e50*/  I2F.F64.U8 R2, R4 ;  /* 0x0000000400027312 */ /* 0x000e620000001800 */
[----:B0-----:R-:W-:-:S07]  /*6e60*/  DFMA R52, R8, 0.5, R52 ;  /* 0x3fe000000834782b */ /* 0x001fce0000000034 */
[----:B------:R-:W0:Y:S01]  /*6e70*/  I2F.F64.U8 R6, R4.B1 ;  /* 0x1000000400067312 */ /* 0x000e220000001800 */
[----:B-1----:R-:W-:Y:S02]  /*6e80*/  DFMA R70, R2, 0.5, R70 ;  /* 0x3fe000000246782b */ /* 0x002fe40000000046 */
[----:B0-----:R-:W-:-:S11]  /*6e90*/  DFMA R54, R6, 0.5, R54 ;  /* 0x3fe000000636782b */ /* 0x001fd60000000036 */
.L_x_119:
[----:B------:R-:W-:Y:S05]  /*6ea0*/  BSYNC.RECONVERGENT B7 ;  /* 0x0000000000077941 */ /* 0x000fea0003800200 */
.L_x_118:
[----:B-----5:R-:W-:Y:S02]  /*6eb0*/  DFMA R18, R18, R54, RZ ;  /* 0x000000361212722b */ /* 0x020fe400000000ff */
[----:B------:R-:W-:Y:S02]  /*6ec0*/  DFMA R16, R16, R70, RZ ;  /* 0x000000461010722b */ /* 0x000fe400000000ff */
[----:B------:R-:W-:-:S06]  /*6ed0*/  DFMA R52, R92, R52, RZ ;  /* 0x000000345c34722b */ /* 0x000fcc00000000ff */
[----:B------:R-:W1:Y:S08]  /*6ee0*/  F2I.U32.F64.TRUNC R18, R18 ;  /* 0x0000001200127311 */ /* 0x000e70000030d000 */
[----:B------:R-:W2:Y:S01]  /*6ef0*/  F2I.U32.F64.TRUNC R16, R16 ;  /* 0x0000001000107311 */ /* 0x000ea2000030d000 */
[----:B-1----:R-:W-:-:S07]  /*6f00*/  PRMT R3, R18, 0x7610, R3 ;  /* 0x0000761012037816 */ /* 0x002fce0000000003 */
[----:B------:R-:W1:Y:S01]  /*6f10*/  F2I.U32.F64.TRUNC R52, R52 ;  /* 0x0000003400347311 */ /* 0x000e62000030d000 */
[----:B--2---:R-:W-:Y:S02]  /*6f20*/  PRMT R62, R16, 0x7610, R62 ;  /* 0x00007610103e7816 */ /* 0x004fe4000000003e */
[----:B-1----:R-:W-:-:S07]  /*6f30*/  PRMT R4, R52, 0x7610, R4 ;  /* 0x0000761034047816 */ /* 0x002fce0000000004 */
.L_x_99:
[----:B------:R-:W-:Y:S05]  /*6f40*/  BSYNC.RECONVERGENT B8 ;  /* 0x0000000000087941 */ /* 0x000fea0003800200 */
.L_x_98:
[----:B------:R-:W0:Y:S01]  /*6f50*/  LDL R20, [R1+0x6c] ;  /* 0x00006c0001147983 */ /* 0x000e220000100800 */
[----:B------:R-:W-:Y:S01]  /*6f60*/  PRMT R3, R3, 0x7604, R62 ;  /* 0x0000760403037816 */ /* 0x000fe2000000003e */
[----:B------:R1:W-:Y:S05]  /*6f70*/  BMOV.32 B6, R63 ;  /* 0x0000003f06007356 */ /* 0x0003ea0000000000 */
[----:B------:R-:W0:Y:S01]  /*6f80*/  LDL R21, [R1+0x70] ;  /* 0x0000700001157983 */ /* 0x000e220000100800 */
[----:B------:R-:W-:Y:S01]  /*6f90*/  PRMT R4, R4, 0x7054, R3 ;  /* 0x0000705404047816 */ /* 0x000fe20000000003 */
[----:B------:R2:W-:Y:S05]  /*6fa0*/  BMOV.32 B7, R68 ;  /* 0x0000004407007356 */ /* 0x0005ea0000000000 */
[----:B------:R4:W-:Y:S05]  /*6fb0*/  BMOV.32 B8, R69 ;  /* 0x0000004508007356 */ /* 0x0009ea0000000000 */
[----:B------:R-:W0:Y:S01]  /*6fc0*/  LDL R2, [R1+0x58] ;  /* 0x0000580001027983 */ /* 0x000e220000100800 */
[----:B------:R-:W-:-:S03]  /*6fd0*/  PRMT R4, RZ, 0x654, R4 ;  /* 0x00000654ff047816 */ /* 0x000fc60000000004 */
[----:B-----5:R-:W0:Y:S04]  /*6fe0*/  LDL R16, [R1+0x5c] ;  /* 0x00005c0001107983 */ /* 0x020e280000100800 */
[----:B------:R-:W0:Y:S04]  /*6ff0*/  LDL R17, [R1+0x60] ;  /* 0x0000600001117983 */ /* 0x000e280000100800 */
        /* <DEDUP_REMOVED lines=16> */
[----:B---3--:R-:W0:Y:S04]  /*7100*/  LDL R44, [R1+0xac] ;  /* 0x0000ac00012c7983 */ /* 0x008e280000100800 */
        /* <DEDUP_REMOVED lines=10> */
[----:B-1----:R-:W0:Y:S04]  /*71b0*/  LDL R63, [R1+0xd8] ;  /* 0x0000d800013f7983 */ /* 0x002e280000100800 */
[----:B--2---:R-:W0:Y:S04]  /*71c0*/  LDL R68, [R1+0xdc] ;  /* 0x0000dc0001447983 */ /* 0x004e280000100800 */
[----:B----4-:R-:W0:Y:S04]  /*71d0*/  LDL R69, [R1+0xe0] ;  /* 0x0000e00001457983 */ /* 0x010e280000100800 */
        /* <DEDUP_REMOVED lines=33> */
[----:B------:R1:W0:Y:S02]  /*73f0*/  LDL R135, [R1+0x168] ;  /* 0x0001680001877983 */ /* 0x0002240000100800 */
[----:B-1----:R-:W-:Y:S01]  /*7400*/  VIADD R1, R1, 0x170 ;  /* 0x0000017001017836 */ /* 0x002fe20000000000 */
[----:B0-----:R-:W-:Y:S06]  /*7410*/  RET.REL.NODEC R20 `(_Z10render_gpu4vec3S_P8triangleP6uchar4iidS_S_iiS3_) ;  /* 0xffffff8814f87950 */ /* 0x001fec0003c3ffff */
        .weak           $__internal_3_$__cuda_sm20_dblrcp_rn_slowpath_v3
        .type           $__internal_3_$__cuda_sm20_dblrcp_rn_slowpath_v3,@function
        .size           $__internal_3_$__cuda_sm20_dblrcp_rn_slowpath_v3,($__internal_1_$__cuda_sm20_div_rn_f64_full - $__internal_3_$__cuda_sm20_dblrcp_rn_slowpath_v3)
$__internal_3_$__cuda_sm20_dblrcp_rn_slowpath_v3:
[----:B------:R-:W-:Y:S01]  /*7420*/  DSETP.GTU.AND P0, PT, |R10|, +INF , PT ;  /* 0x7ff000000a00742a */ /* 0x000fe20003f0c200 */
[----:B------:R-:W-:-:S13]  /*7430*/  BSSY.RECONVERGENT B1, `(.L_x_128) ;  /* 0x0000024000017945 */ /* 0x000fda0003800200 */
[----:B------:R-:W-:Y:S05]  /*7440*/  @P0 BRA `(.L_x_129) ;  /* 0x0000000000800947 */ /* 0x000fea0003800000 */
[----:B------:R-:W-:-:S05]  /*7450*/  LOP3.LUT R6, R11, 0x7fffffff, RZ, 0xc0, !PT ;  /* 0x7fffffff0b067812 */ /* 0x000fca00078ec0ff */
[----:B------:R-:W-:-:S05]  /*7460*/  VIADD R4, R6, 0xffffffff ;  /* 0xffffffff06047836 */ /* 0x000fca0000000000 */
[----:B------:R-:W-:-:S13]  /*7470*/  ISETP.GE.U32.AND P0, PT, R4, 0x7fefffff, PT ;  /* 0x7fefffff0400780c */ /* 0x000fda0003f06070 */
[----:B------:R-:W-:Y:S01]  /*7480*/  @P0 LOP3.LUT R5, R11, 0x7ff00000, RZ, 0x3c, !PT ;  /* 0x7ff000000b050812 */ /* 0x000fe200078e3cff */
[----:B------:R-:W-:Y:S01]  /*7490*/  @P0 IMAD.MOV.U32 R4, RZ, RZ, RZ ;  /* 0x000000ffff040224 */ /* 0x000fe200078e00ff */
[----:B------:R-:W-:Y:S06]  /*74a0*/  @P0 BRA `(.L_x_130) ;  /* 0x0000000000700947 */ /* 0x000fec0003800000 */
[----:B------:R-:W-:-:S13]  /*74b0*/  ISETP.GE.U32.AND P0, PT, R6, 0x1000001, PT ;  /* 0x010000010600780c */ /* 0x000fda0003f06070 */
[----:B------:R-:W-:Y:S05]  /*74c0*/  @!P0 BRA `(.L_x_131) ;  /* 0x0000000000388947 */ /* 0x000fea0003800000 */
[----:B------:R-:W-:Y:S01]  /*74d0*/  VIADD R5, R11, 0xc0200000 ;  /* 0xc02000000b057836 */ /* 0x000fe20000000000 */
[----:B------:R-:W-:Y:S01]  /*74e0*/  MOV R4, R10 ;  /* 0x0000000a00047202 */ /* 0x000fe20000000f00 */
[----:B------:R-:W-:Y:S02]  /*74f0*/  IMAD.MOV.U32 R6, RZ, RZ, R3 ;  /* 0x000000ffff067224 */ /* 0x000fe400078e0003 */
[----:B------:R-:W0:Y:S04]  /*7500*/  MUFU.RCP64H R7, R5 ;  /* 0x0000000500077308 */ /* 0x000e280000001800 */
[----:B0-----:R-:W-:-:S08]  /*7510*/  DFMA R8, -R4, R6, 1 ;  /* 0x3ff000000408742b */ /* 0x001fd00000000106 */
[----:B------:R-:W-:-:S08]  /*7520*/  DFMA R8, R8, R8, R8 ;  /* 0x000000080808722b */ /* 0x000fd00000000008 */
[----:B------:R-:W-:-:S08]  /*7530*/  DFMA R8, R6, R8, R6 ;  /* 0x000000080608722b */ /* 0x000fd00000000006 */
[----:B------:R-:W-:-:S08]  /*7540*/  DFMA R6, -R4, R8, 1 ;  /* 0x3ff000000406742b */ /* 0x000fd00000000108 */
[----:B------:R-:W-:-:S08]  /*7550*/  DFMA R6, R8, R6, R8 ;  /* 0x000000060806722b */ /* 0x000fd00000000008 */
[----:B------:R-:W-:-:S08]  /*7560*/  DMUL R6, R6, 2.2250738585072013831e-308 ;  /* 0x0010000006067828 */ /* 0x000fd00000000000 */
[----:B------:R-:W-:-:S08]  /*7570*/  DFMA R8, -R10, R6, 1 ;  /* 0x3ff000000a08742b */ /* 0x000fd00000000106 */
[----:B------:R-:W-:-:S08]  /*7580*/  DFMA R8, R8, R8, R8 ;  /* 0x000000080808722b */ /* 0x000fd00000000008 */
[----:B------:R-:W-:Y:S01]  /*7590*/  DFMA R4, R6, R8, R6 ;  /* 0x000000080604722b */ /* 0x000fe20000000006 */
[----:B------:R-:W-:Y:S10]  /*75a0*/  BRA `(.L_x_130) ;  /* 0x0000000000307947 */ /* 0x000ff40003800000 */
.L_x_131:
[----:B------:R-:W-:Y:S01]  /*75b0*/  DMUL R6, R10, 8.11296384146066816958e+31 ;  /* 0x469000000a067828 */ /* 0x000fe20000000000 */
[----:B------:R-:W-:-:S05]  /*75c0*/  IMAD.MOV.U32 R4, RZ, RZ, R3 ;  /* 0x000000ffff047224 */ /* 0x000fca00078e0003 */
[----:B------:R-:W0:Y:S02]  /*75d0*/  MUFU.RCP64H R5, R7 ;  /* 0x0000000700057308 */ /* 0x000e240000001800 */
[----:B0-----:R-:W-:-:S08]  /*75e0*/  DFMA R8, -R6, R4, 1 ;  /* 0x3ff000000608742b */ /* 0x001fd00000000104 */
[----:B------:R-:W-:-:S08]  /*75f0*/  DFMA R8, R8, R8, R8 ;  /* 0x000000080808722b */ /* 0x000fd00000000008 */
[----:B------:R-:W-:-:S08]  /*7600*/  DFMA R8, R4, R8, R4 ;  /* 0x000000080408722b */ /* 0x000fd00000000004 */
[----:B------:R-:W-:-:S08]  /*7610*/  DFMA R4, -R6, R8, 1 ;  /* 0x3ff000000604742b */ /* 0x000fd00000000108 */
[----:B------:R-:W-:-:S08]  /*7620*/  DFMA R4, R8, R4, R8 ;  /* 0x000000040804722b */ /* 0x000fd00000000008 */
[----:B------:R-:W-:Y:S01]  /*7630*/  DMUL R4, R4, 8.11296384146066816958e+31 ;  /* 0x4690000004047828 */ /* 0x000fe20000000000 */
[----:B------:R-:W-:Y:S10]  /*7640*/  BRA `(.L_x_130) ;  /* 0x0000000000087947 */ /* 0x000ff40003800000 */
.L_x_129:
[----:B------:R-:W-:Y:S01]  /*7650*/  LOP3.LUT R5, R11, 0x80000, RZ, 0xfc, !PT ;  /* 0x000800000b057812 */ /* 0x000fe200078efcff */
[----:B------:R-:W-:-:S07]  /*7660*/  IMAD.MOV.U32 R4, RZ, RZ, R10 ;  /* 0x000000ffff047224 */ /* 0x000fce00078e000a */
.L_x_130:
[----:B------:R-:W-:Y:S05]  /*7670*/  BSYNC.RECONVERGENT B1 ;  /* 0x0000000000017941 */ /* 0x000fea0003800200 */
.L_x_128:
[----:B------:R-:W-:Y:S01]  /*7680*/  IMAD.MOV.U32 R8, RZ, RZ, R4 ;  /* 0x000000ffff087224 */ /* 0x000fe200078e0004 */
[----:B------:R-:W-:Y:S01]  /*7690*/  MOV R9, R5 ;  /* 0x0000000500097202 */ /* 0x000fe20000000f00 */
[----:B------:R-:W-:Y:S02]  /*76a0*/  IMAD.MOV.U32 R4, RZ, RZ, R0 ;  /* 0x000000ffff047224 */ /* 0x000fe400078e0000 */
[----:B------:R-:W-:-:S04]  /*76b0*/  IMAD.MOV.U32 R5, RZ, RZ, 0x0 ;  /* 0x00000000ff057424 */ /* 0x000fc800078e00ff */
[----:B------:R-:W-:Y:S05]  /*76c0*/  RET.REL.NODEC R4 `(_Z10render_gpu4vec3S_P8triangleP6uchar4iidS_S_iiS3_) ;  /* 0xffffff88044c7950 */ /* 0x000fea0003c3ffff */
        .weak           $__internal_1_$__cuda_sm20_div_rn_f64_full
        .type           $__internal_1_$__cuda_sm20_div_rn_f64_full,@function
        .size           $__internal_1_$__cuda_sm20_div_rn_f64_full,($__internal_2_$__cuda_sm20_dsqrt_rn_f64_mediumpath_v1 - $__internal_1_$__cuda_sm20_div_rn_f64_full)
$__internal_1_$__cuda_sm20_div_rn_f64_full:
[----:B------:R-:W-:Y:S02]  /*76d0*/  VIADD R1, R1, 0xffffffe0 ;  /* 0xffffffe001017836 */ /* 0x000fe40000000000 */
[----:B------:R-:W-:-:S03]  /*76e0*/  IMAD.MOV.U32 R3, RZ, RZ, R5 ;  /* 0x000000ffff037224 */ /* 0x000fc600078e0005 */
[----:B------:R-:W-:Y:S04]  /*76f0*/  STL [R1+0x18], R23 ;  /* 0x0000181701007387 */ /* 0x000fe80000100800 */
[----:B------:R-:W-:Y:S04]  /*7700*/  STL [R1+0x14], R22 ;  /* 0x0000141601007387 */ /* 0x000fe80000100800 */
[----:B------:R-:W-:Y:S04]  /*7710*/  STL [R1+0x10], R19 ;  /* 0x0000101301007387 */ /* 0x000fe80000100800 */
[----:B------:R-:W-:Y:S04]  /*7720*/  STL [R1+0xc], R18 ;  /* 0x00000c1201007387 */ /* 0x000fe80000100800 */
[----:B------:R-:W-:Y:S04]  /*7730*/  STL [R1+0x8], R17 ;  /* 0x0000081101007387 */ /* 0x000fe80000100800 */
[----:B------:R-:W-:Y:S04]  /*7740*/  STL [R1+0x4], R16 ;  /* 0x0000041001007387 */ /* 0x000fe80000100800 */
[----:B------:R0:W-:Y:S02]  /*7750*/  STL [R1], R2 ;  /* 0x0000000201007387 */ /* 0x0001e40000100800 */
[----:B0-----:R-:W-:-:S02]  /*7760*/  MOV R2, R4 ;  /* 0x0000000400027202 */ /* 0x001fc40000000f00 */
[C---:B------:R-:W-:Y:S01]  /*7770*/  FSETP.GEU.AND P0, PT, |R7|.reuse, 1.469367938527859385e-39, PT ;  /* 0x001000000700780b */ /* 0x040fe20003f0e200 */
[----:B------:R-:W-:Y:S01]  /*7780*/  IMAD.MOV.U32 R4, RZ, RZ, 0x1 ;  /* 0x00000001ff047424 */ /* 0x000fe200078e00ff */
[----:B------:R-:W-:Y:S01]  /*7790*/  LOP3.LUT R8, R7, 0x800fffff, RZ, 0xc0, !PT ;  /* 0x800fffff07087812 */ /* 0x000fe200078ec0ff */
[----:B------:R-:W-:Y:S01]  /*77a0*/  IMAD.MOV.U32 R16, RZ, RZ, 0x1ca00000 ;  /* 0x1ca00000ff107424 */ /* 0x000fe200078e00ff */
[----:B------:R-:W-:Y:S01]  /*77b0*/  FSETP.GEU.AND P2, PT, |R3|, 1.469367938527859385e-39, PT ;  /* 0x001000000300780b */ /* 0x000fe20003f4e200 */
[----:B------:R-:W-:Y:S01]  /*77c0*/  BSSY.RECONVERGENT B0, `(.L_x_132) ;  /* 0x000004f000007945 */ /* 0x000fe20003800200 */
[----:B------:R-:W-:Y:S01]  /*77d0*/  LOP3.LUT R9, R8, 0x3ff00000, RZ, 0xfc, !PT ;  /* 0x3ff0000008097812 */ /* 0x000fe200078efcff */
[----:B------:R-:W-:Y:S01]  /*77e0*/  IMAD.MOV.U32 R8, RZ, RZ, R6 ;  /* 0x000000ffff087224 */ /* 0x000fe200078e0006 */
[----:B------:R-:W-:Y:S02]  /*77f0*/  LOP3.LUT R18, R7, 0x7ff00000, RZ, 0xc0, !PT ;  /* 0x7ff0000007127812 */ /* 0x000fe400078ec0ff */
[----:B------:R-:W-:-:S03]  /*7800*/  LOP3.LUT R19, R3, 0x7ff00000, RZ, 0xc0, !PT ;  /* 0x7ff0000003137812 */ /* 0x000fc600078ec0ff */
[----:B------:R-:W-:Y:S01]  /*7810*/  @!P0 DMUL R8, R6, 8.98846567431157953865e+307 ;  /* 0x7fe0000006088828 */ /* 0x000fe20000000000 */
[----:B------:R-:W-:Y:S01]  /*7820*/  ISETP.GE.U32.AND P1, PT, R19, R18, PT ;  /* 0x000000121300720c */ /* 0x000fe20003f26070 */
[----:B------:R-:W-:Y:S02]  /*7830*/  IMAD.MOV.U32 R17, RZ, RZ, R19 ;  /* 0x000000ffff117224 */ /* 0x000fe400078e0013 */
[----:B------:R-:W-:Y:S02]  /*7840*/  IMAD.MOV.U32 R0, RZ, RZ, R18 ;  /* 0x000000ffff007224 */ /* 0x000fe400078e0012 */
[----:B------:R-:W0:Y:S04]  /*7850*/  MUFU.RCP64H R5, R9 ;  /* 0x0000000900057308 */ /* 0x000e280000001800 */
[----:B------:R-:W-:-:S05]  /*7860*/  @!P0 LOP3.LUT R0, R9, 0x7ff00000, RZ, 0xc0, !PT ;  /* 0x7ff0000009008812 */ /* 0x000fca00078ec0ff */
[----:B------:R-:W-:Y:S01]  /*7870*/  VIADD R23, R0, 0xffffffff ;  /* 0xffffffff00177836 */ /* 0x000fe20000000000 */
[----:B0-----:R-:W-:-:S08]  /*7880*/  DFMA R10, R4, -R8, 1 ;  /* 0x3ff00000040a742b */ /* 0x001fd00000000808 */
[----:B------:R-:W-:-:S08]  /*7890*/  DFMA R10, R10, R10, R10 ;  /* 0x0000000a0a0a722b */ /* 0x000fd0000000000a */
[----:B------:R-:W-:Y:S01]  /*78a0*/  DFMA R12, R4, R10, R4 ;  /* 0x0000000a040c722b */ /* 0x000fe20000000004 */
[----:B------:R-:W-:Y:S01]  /*78b0*/  SEL R11, R16, 0x63400000, !P1 ;  /* 0x63400000100b7807 */ /* 0x000fe20004800000 */
[----:B------:R-:W-:-:S03]  /*78c0*/  IMAD.MOV.U32 R10, RZ, RZ, R2 ;  /* 0x000000ffff0a7224 */ /* 0x000fc600078e0002 */
[C-C-:B------:R-:W-:Y:S02]  /*78d0*/  @!P2 LOP3.LUT R4, R11.reuse, 0x80000000, R3.reuse, 0xf8, !PT ;  /* 0x800000000b04a812 */ /* 0x140fe400078ef803 */
[----:B------:R-:W-:Y:S01]  /*78e0*/  LOP3.LUT R11, R11, 0x800fffff, R3, 0xf8, !PT ;  /* 0x800fffff0b0b7812 */ /* 0x000fe200078ef803 */
[----:B------:R-:W-:Y:S01]  /*78f0*/  DFMA R14, R12, -R8, 1 ;  /* 0x3ff000000c0e742b */ /* 0x000fe20000000808 */
[----:B------:R-:W-:Y:S02]  /*7900*/  @!P2 LOP3.LUT R5, R4, 0x100000, RZ, 0xfc, !PT ;  /* 0x001000000405a812 */ /* 0x000fe400078efcff */
[----:B------:R-:W-:-:S05]  /*7910*/  @!P2 MOV R4, RZ ;  /* 0x000000ff0004a202 */ /* 0x000fca0000000f00 */
[----:B------:R-:W-:Y:S02]  /*7920*/  DFMA R14, R12, R14, R12 ;  /* 0x0000000e0c0e722b */ /* 0x000fe4000000000c */
[----:B------:R-:W-:-:S08]  /*7930*/  @!P2 DFMA R10, R10, 2, -R4 ;  /* 0x400000000a0aa82b */ /* 0x000fd00000000804 */
[----:B------:R-:W-:Y:S02]  /*7940*/  DMUL R4, R14, R10 ;  /* 0x0000000a0e047228 */ /* 0x000fe40000000000 */
[----:B------:R-:W-:-:S05]  /*7950*/  @!P2 LOP3.LUT R17, R11, 0x7ff00000, RZ, 0xc0, !PT ;  /* 0x7ff000000b11a812 */ /* 0x000fca00078ec0ff */
[----:B------:R-:W-:Y:S01]  /*7960*/  VIADD R22, R17, 0xffffffff ;  /* 0xffffffff11167836 */ /* 0x000fe20000000000 */
[----:B------:R-:W-:-:S04]  /*7970*/  DFMA R12, R4, -R8, R10 ;  /* 0x80000008040c722b */ /* 0x000fc8000000000a */
[----:B------:R-:W-:-:S04]  /*7980*/  ISETP.GT.U32.AND P0, PT, R22, 0x7feffffe, PT ;  /* 0x7feffffe1600780c */ /* 0x000fc80003f04070 */
[----:B------:R-:W-:Y:S01]  /*7990*/  ISETP.GT.U32.OR P0, PT, R23, 0x7feffffe, P0 ;  /* 0x7feffffe1700780c */ /* 0x000fe20000704470 */
[----:B------:R-:W-:-:S12]  /*79a0*/  DFMA R12, R14, R12, R4 ;  /* 0x0000000c0e0c722b */ /* 0x000fd80000000004 */
[----:B------:R-:W-:Y:S05]  /*79b0*/  @P0 BRA `(.L_x_133) ;  /* 0x0000000000680947 */ /* 0x000fea0003800000 */
[CC--:B------:R-:W-:Y:S01]  /*79c0*/  VIADDMNMX R0, R19.reuse, -R18.reuse, 0xb9600000, !PT ;  /* 0xb960000013007446 */ /* 0x0c0fe20007800912 */
[----:B------:R-:W-:Y:S01]  /*79d0*/  IMAD.MOV.U32 R2, RZ, RZ, RZ ;  /* 0x000000ffff027224 */ /* 0x000fe200078e00ff */
[----:B------:R-:W-:Y:S02]  /*79e0*/  ISETP.GE.U32.AND P0, PT, R19, R18, PT ;  /* 0x000000121300720c */ /* 0x000fe40003f06070 */
        /* <DEDUP_REMOVED lines=13> */
[----:B------:R-:W-:Y:S01]  /*7ac0*/  IMAD.MOV R7, RZ, RZ, -R0 ;  /* 0x000000ffff077224 */ /* 0x000fe200078e0a00 */
[----:B------:R-:W-:Y:S01]  /*7ad0*/  MOV R6, RZ ;  /* 0x000000ff00067202 */ /* 0x000fe20000000f00 */
[----:B------:R-:W-:-:S05]  /*7ae0*/  DMUL.RP R2, R12, R2 ;  /* 0x000000020c027228 */ /* 0x000fca0000008000 */
[----:B------:R-:W-:-:S05]  /*7af0*/  DFMA R6, R4, -R6, R12 ;  /* 0x800000060406722b */ /* 0x000fca000000000c */
[----:B------:R-:W-:Y:S02]  /*7b00*/  LOP3.LUT R11, R3, R11, RZ, 0x3c, !PT ;  /* 0x0000000b030b7212 */ /* 0x000fe400078e3cff */
[----:B------:R-:W-:-:S04]  /*7b10*/  IADD3 R6, PT, PT, -R0, -0x43300000, RZ ;  /* 0xbcd0000000067810 */ /* 0x000fc80007ffe1ff */
[----:B------:R-:W-:-:S04]  /*7b20*/  FSETP.NEU.AND P0, PT, |R7|, R6, PT ;  /* 0x000000060700720b */ /* 0x000fc80003f0d200 */
[----:B------:R-:W-:Y:S02]  /*7b30*/  FSEL R4, R2, R4, !P0 ;  /* 0x0000000402047208 */ /* 0x000fe40004000000 */
[----:B------:R-:W-:Y:S01]  /*7b40*/  FSEL R5, R11, R5, !P0 ;  /* 0x000000050b057208 */ /* 0x000fe20004000000 */
[----:B------:R-:W-:Y:S06]  /*7b50*/  BRA `(.L_x_134) ;  /* 0x0000000000547947 */ /* 0x000fec0003800000 */
.L_x_133:
        /* <DEDUP_REMOVED lines=11> */
[----:B------:R-:W-:Y:S01]  /*7c10*/  @P0 LOP3.LUT R0, R5, 0x7ff00000, RZ, 0xfc, !PT ;  /* 0x7ff0000005000812 */ /* 0x000fe200078efcff */
[----:B------:R-:W-:Y:S02]  /*7c20*/  @!P0 IMAD.MOV.U32 R4, RZ, RZ, RZ ;  /* 0x000000ffff048224 */ /* 0x000fe400078e00ff */
[----:B------:R-:W-:Y:S01]  /*7c30*/  @P0 IMAD.MOV.U32 R4, RZ, RZ, RZ ;  /* 0x000000ffff040224 */ /* 0x000fe200078e00ff */
[----:B------:R-:W-:Y:S01]  /*7c40*/  @P0 MOV R5, R0 ;  /* 0x0000000000050202 */ /* 0x000fe20000000f00 */
[----:B------:R-:W-:Y:S06]  /*7c50*/  BRA `(.L_x_134) ;  /* 0x0000000000147947 */ /* 0x000fec0003800000 */
.L_x_136:
[----:B------:R-:W-:Y:S01]  /*7c60*/  LOP3.LUT R5, R7, 0x80000, RZ, 0xfc, !PT ;  /* 0x0008000007057812 */ /* 0x000fe200078efcff */
[----:B------:R-:W-:Y:S01]  /*7c70*/  IMAD.MOV.U32 R4, RZ, RZ, R6 ;  /* 0x000000ffff047224 */ /* 0x000fe200078e0006 */
[----:B------:R-:W-:Y:S06]  /*7c80*/  BRA `(.L_x_134) ;  /* 0x0000000000087947 */ /* 0x000fec0003800000 */
.L_x_135:
[----:B------:R-:W-:Y:S01]  /*7c90*/  LOP3.LUT R5, R3, 0x80000, RZ, 0xfc, !PT ;  /* 0x0008000003057812 */ /* 0x000fe200078efcff */
[----:B------:R-:W-:-:S07]  /*7ca0*/  IMAD.MOV.U32 R4, RZ, RZ, R2 ;  /* 0x000000ffff047224 */ /* 0x000fce00078e0002 */
.L_x_134:
[----:B------:R-:W-:Y:S05]  /*7cb0*/  BSYNC.RECONVERGENT B0 ;  /* 0x0000000000007941 */ /* 0x000fea0003800200 */
.L_x_132:
[----:B------:R-:W2:Y:S04]  /*7cc0*/  LDL R2, [R1] ;  /* 0x0000000001027983 */ /* 0x000ea80000100800 */
[----:B------:R-:W2:Y:S04]  /*7cd0*/  LDL R16, [R1+0x4] ;  /* 0x0000040001107983 */ /* 0x000ea80000100800 */
[----:B------:R-:W2:Y:S04]  /*7ce0*/  LDL R17, [R1+0x8] ;  /* 0x0000080001117983 */ /* 0x000ea80000100800 */
[----:B------:R-:W2:Y:S04]  /*7cf0*/  LDL R18, [R1+0xc] ;  /* 0x00000c0001127983 */ /* 0x000ea80000100800 */
[----:B------:R-:W2:Y:S04]  /*7d00*/  LDL R19, [R1+0x10] ;  /* 0x0000100001137983 */ /* 0x000ea80000100800 */
[----:B------:R-:W2:Y:S04]  /*7d10*/  LDL R22, [R1+0x14] ;  /* 0x0000140001167983 */ /* 0x000ea80000100800 */
[----:B------:R0:W2:Y:S02]  /*7d20*/  LDL R23, [R1+0x18] ;  /* 0x0000180001177983 */ /* 0x0000a40000100800 */
[----:B0-----:R-:W-:Y:S01]  /*7d30*/  VIADD R1, R1, 0x20 ;  /* 0x0000002001017836 */ /* 0x001fe20000000000 */
[----:B--2---:R-:W-:Y:S06]  /*7d40*/  RET.REL.NODEC R20 `(_Z10render_gpu4vec3S_P8triangleP6uchar4iidS_S_iiS3_) ;  /* 0xffffff8014ac7950 */ /* 0x004fec0003c3ffff */
        .weak           $__internal_2_$__cuda_sm20_dsqrt_rn_f64_mediumpath_v1
        .type           $__internal_2_$__cuda_sm20_dsqrt_rn_f64_mediumpath_v1,@function
        .size           $__internal_2_$__cuda_sm20_dsqrt_rn_f64_mediumpath_v1,($_Z10render_gpu4vec3S_P8triangleP6uchar4iidS_S_iiS3_$__internal_trig_reduction_slowpathd - $__internal_2_$__cuda_sm20_dsqrt_rn_f64_mediumpath_v1)
$__internal_2_$__cuda_sm20_dsqrt_rn_f64_mediumpath_v1:
[----:B------:R-:W-:Y:S01]  /*7d50*/  VIADD R1, R1, 0xfffffff8 ;  /* 0xfffffff801017836 */ /* 0x000fe20000000000 */
[----:B------:R-:W-:-:S04]  /*7d60*/  MOV R3, R5 ;  /* 0x0000000500037202 */ /* 0x000fc80000000f00 */
[----:B------:R0:W-:Y:S02]  /*7d70*/  STL [R1], R2 ;  /* 0x0000000201007387 */ /* 0x0001e40000100800 */
[----:B0-----:R-:W-:Y:S01]  /*7d80*/  IMAD.MOV.U32 R2, RZ, RZ, R4 ;  /* 0x000000ffff027224 */ /* 0x001fe200078e0004 */
[----:B------:R-:W-:Y:S01]  /*7d90*/  ISETP.GE.U32.AND P0, PT, R6, -0x3400000, PT ;  /* 0xfcc000000600780c */ /* 0x000fe20003f06070 */
[----:B------:R-:W-:-:S12]  /*7da0*/  BSSY.RECONVERGENT B0, `(.L_x_137) ;  /* 0x0000023000007945 */ /* 0x000fd80003800200 */
[----:B------:R-:W-:Y:S05]  /*7db0*/  @!P0 BRA `(.L_x_138) ;  /* 0x0000000000208947 */ /* 0x000fea0003800000 */
[----:B------:R-:W-:-:S10]  /*7dc0*/  DFMA.RM R8, R8, R10, R12 ;  /* 0x0000000a0808722b */ /* 0x000fd4000000400c */
[----:B------:R-:W-:-:S05]  /*7dd0*/  IADD3 R4, P0, PT, R8, 0x1, RZ ;  /* 0x0000000108047810 */ /* 0x000fca0007f1e0ff */
[----:B------:R-:W-:-:S06]  /*7de0*/  IMAD.X R5, RZ, RZ, R9, P0 ;  /* 0x000000ffff057224 */ /* 0x000fcc00000e0609 */
[----:B------:R-:W-:-:S08]  /*7df0*/  DFMA.RP R2, -R8, R4, R2 ;  /* 0x000000040802722b */ /* 0x000fd00000008102 */
[----:B------:R-:W-:-:S06]  /*7e00*/  DSETP.GT.AND P0, PT, R2, RZ, PT ;  /* 0x000000ff0200722a */ /* 0x000fcc0003f04000 */
[----:B------:R-:W-:Y:S02]  /*7e10*/  FSEL R4, R4, R8, P0 ;  /* 0x0000000804047208 */ /* 0x000fe40000000000 */
[----:B------:R-:W-:Y:S01]  /*7e20*/  FSEL R5, R5, R9, P0 ;  /* 0x0000000905057208 */ /* 0x000fe20000000000 */
[----:B------:R-:W-:Y:S06]  /*7e30*/  BRA `(.L_x_139) ;  /* 0x0000000000647947 */ /* 0x000fec0003800000 */
.L_x_138:
[----:B------:R-:W-:-:S14]  /*7e40*/  DSETP.NE.AND P0, PT, R2, RZ, PT ;  /* 0x000000ff0200722a */ /* 0x000fdc0003f05000 */
[----:B------:R-:W-:Y:S05]  /*7e50*/  @!P0 BRA `(.L_x_140) ;  /* 0x0000000000588947 */ /* 0x000fea0003800000 */
[----:B------:R-:W-:-:S13]  /*7e60*/  ISETP.GE.AND P0, PT, R3, RZ, PT ;  /* 0x000000ff0300720c */ /* 0x000fda0003f06270 */
[----:B------:R-:W-:Y:S02]  /*7e70*/  @!P0 IMAD.MOV.U32 R4, RZ, RZ, 0x0 ;  /* 0x00000000ff048424 */ /* 0x000fe400078e00ff */
[----:B------:R-:W-:Y:S01]  /*7e80*/  @!P0 IMAD.MOV.U32 R5, RZ, RZ, -0x80000 ;  /* 0xfff80000ff058424 */ /* 0x000fe200078e00ff */
[----:B------:R-:W-:Y:S06]  /*7e90*/  @!P0 BRA `(.L_x_139) ;  /* 0x00000000004c8947 */ /* 0x000fec0003800000 */
[----:B------:R-:W-:-:S13]  /*7ea0*/  ISETP.GT.AND P0, PT, R3, 0x7fefffff, PT ;  /* 0x7fefffff0300780c */ /* 0x000fda0003f04270 */
[----:B------:R-:W-:Y:S05]  /*7eb0*/  @P0 BRA `(.L_x_140) ;  /* 0x0000000000400947 */ /* 0x000fea0003800000 */
[----:B------:R-:W-:Y:S01]  /*7ec0*/  DMUL R2, R2, 8.11296384146066816958e+31 ;  /* 0x4690000002027828 */ /* 0x000fe20000000000 */
[----:B------:R-:W-:Y:S01]  /*7ed0*/  MOV R4, RZ ;  /* 0x000000ff00047202 */ /* 0x000fe20000000f00 */
[----:B------:R-:W-:Y:S02]  /*7ee0*/  IMAD.MOV.U32 R8, RZ, RZ, 0x0 ;  /* 0x00000000ff087424 */ /* 0x000fe400078e00ff */
[----:B------:R-:W-:Y:S02]  /*7ef0*/  IMAD.MOV.U32 R9, RZ, RZ, 0x3fd80000 ;  /* 0x3fd80000ff097424 */ /* 0x000fe400078e00ff */
[----:B------:R-:W0:Y:S02]  /*7f00*/  MUFU.RSQ64H R5, R3 ;  /* 0x0000000300057308 */ /* 0x000e240000001c00 */
[----:B0-----:R-:W-:-:S08]  /*7f10*/  DMUL R6, R4, R4 ;  /* 0x0000000404067228 */ /* 0x001fd00000000000 */
[----:B------:R-:W-:-:S08]  /*7f20*/  DFMA R6, R2, -R6, 1 ;  /* 0x3ff000000206742b */ /* 0x000fd00000000806 */
[----:B------:R-:W-:Y:S02]  /*7f30*/  DFMA R8, R6, R8, 0.5 ;  /* 0x3fe000000608742b */ /* 0x000fe40000000008 */
[----:B------:R-:W-:-:S08]  /*7f40*/  DMUL R6, R4, R6 ;  /* 0x0000000604067228 */ /* 0x000fd00000000000 */
[----:B------:R-:W-:-:S08]  /*7f50*/  DFMA R6, R8, R6, R4 ;  /* 0x000000060806722b */ /* 0x000fd00000000004 */
[----:B------:R-:W-:Y:S02]  /*7f60*/  DMUL R4, R2, R6 ;  /* 0x0000000602047228 */ /* 0x000fe40000000000 */
[----:B------:R-:W-:-:S06]  /*7f70*/  VIADD R7, R7, 0xfff00000 ;  /* 0xfff0000007077836 */ /* 0x000fcc0000000000 */
[----:B------:R-:W-:-:S08]  /*7f80*/  DFMA R8, R4, -R4, R2 ;  /* 0x800000040408722b */ /* 0x000fd00000000002 */
[----:B------:R-:W-:-:S10]  /*7f90*/  DFMA R4, R6, R8, R4 ;  /* 0x000000080604722b */ /* 0x000fd40000000004 */
[----:B------:R-:W-:Y:S01]  /*7fa0*/  VIADD R5, R5, 0xfcb00000 ;  /* 0xfcb0000005057836 */ /* 0x000fe20000000000 */
[----:B------:R-:W-:Y:S06]  /*7fb0*/  BRA `(.L_x_139) ;  /* 0x0000000000047947 */ /* 0x000fec0003800000 */
.L_x_140:
[----:B------:R-:W-:-:S11]  /*7fc0*/  DADD R4, R2, R2 ;  /* 0x0000000002047229 */ /* 0x000fd60000000002 */
.L_x_139:
[----:B------:R-:W-:Y:S05]  /*7fd0*/  BSYNC.RECONVERGENT B0 ;  /* 0x0000000000007941 */ /* 0x000fea0003800200 */
.L_x_137:
[----:B------:R0:W2:Y:S02]  /*7fe0*/  LDL R2, [R1] ;  /* 0x0000000001027983 */ /* 0x0000a40000100800 */
[----:B0-----:R-:W-:Y:S01]  /*7ff0*/  IADD3 R1, PT, PT, R1, 0x8, RZ ;  /* 0x0000000801017810 */ /* 0x001fe20007ffe0ff */
[----:B--2---:R-:W-:Y:S06]  /*8000*/  RET.REL.NODEC R20 `(_Z10render_gpu4vec3S_P8triangleP6uchar4iidS_S_iiS3_) ;  /* 0xffffff7c14fc7950 */ /* 0x004fec0003c3ffff */
        .type           $_Z10render_gpu4vec3S_P8triangleP6uchar4iidS_S_iiS3_$__internal_trig_reduction_slowpathd,@function
        .size           $_Z10render_gpu4vec3S_P8triangleP6uchar4iidS_S_iiS3_$__internal_trig_reduction_slowpathd,(.L_x_154 - $_Z10render_gpu4vec3S_P8triangleP6uchar4iidS_S_iiS3_$__internal_trig_reduction_slowpathd)
$_Z10render_gpu4vec3S_P8triangleP6uchar4iidS_S_iiS3_$__internal_trig_reduction_slowpathd:
[--C-:B------:R-:W-:Y:S01]  /*8010*/  SHF.R.U32.HI R12, RZ, 0x14, R10.reuse ;  /* 0x00000014ff0c7819 */ /* 0x100fe2000001160a */
[----:B------:R-:W-:Y:S02]  /*8020*/  IMAD.MOV.U32 R5, RZ, RZ, R10 ;  /* 0x000000ffff057224 */ /* 0x000fe400078e000a */
[----:B------:R-:W-:Y:S01]  /*8030*/  IMAD.MOV.U32 R0, RZ, RZ, RZ ;  /* 0x000000ffff007224 */ /* 0x000fe200078e00ff */
[----:B------:R-:W-:-:S04]  /*8040*/  LOP3.LUT R3, R12, 0x7ff, RZ, 0xc0, !PT ;  /* 0x000007ff0c037812 */ /* 0x000fc800078ec0ff */
[----:B------:R-:W-:-:S13]  /*8050*/  ISETP.NE.AND P0, PT, R3, 0x7ff, PT ;  /* 0x000007ff0300780c */ /* 0x000fda0003f05270 */
[----:B------:R-:W-:Y:S05]  /*8060*/  @!P0 BRA `(.L_x_141) ;  /* 0x0000000800488947 */ /* 0x000fea0003800000 */
[----:B------:R-:W-:Y:S01]  /*8070*/  VIADD R0, R3, 0xfffffc00 ;  /* 0xfffffc0003007836 */ /* 0x000fe20000000000 */
[----:B------:R-:W-:Y:S01]  /*8080*/  BSSY.RECONVERGENT B2, `(.L_x_142) ;  /* 0x000002f000027945 */ /* 0x000fe20003800200 */
[----:B------:R-:W-:Y:S01]  /*8090*/  VIADD R8, R1, 0x58 ;  /* 0x0000005801087836 */ /* 0x000fe20000000000 */
[----:B------:R-:W-:Y:S02]  /*80a0*/  CS2R R16, SRZ ;  /* 0x0000000000107805 */ /* 0x000fe4000001ff00 */
[----:B------:R-:W-:Y:S02]  /*80b0*/  SHF.R.U32.HI R14, RZ, 0x6, R0 ;  /* 0x00000006ff0e7819 */ /* 0x000fe40000011600 */
[----:B------:R-:W-:Y:S02]  /*80c0*/  ISETP.GE.U32.AND P0, PT, R0, 0x80, PT ;  /* 0x000000800000780c */ /* 0x000fe40003f06070 */
[C---:B------:R-:W-:Y:S02]  /*80d0*/  IADD3 R0, PT, PT, -R14.reuse, 0x13, RZ ;  /* 0x000000130e007810 */ /* 0x040fe40007ffe1ff */
[----:B------:R-:W-:-:S02]  /*80e0*/  IADD3 R3, PT, PT, -R14, 0xf, RZ ;  /* 0x0000000f0e037810 */ /* 0x000fc40007ffe1ff */
[----:B------:R-:W-:-:S04]  /*80f0*/  SEL R15, R0, 0x12, P0 ;  /* 0x00000012000f7807 */ /* 0x000fc80000000000 */
[----:B------:R-:W-:-:S13]  /*8100*/  ISETP.GE.AND P0, PT, R3, R15, PT ;  /* 0x0000000f0300720c */ /* 0x000fda0003f06270 */
[----:B------:R-:W-:Y:S05]  /*8110*/  @P0 BRA `(.L_x_143) ;  /* 0x0000000000940947 */ /* 0x000fea0003800000 */
[----:B------:R-:W0:Y:S01]  /*8120*/  LDC.64 R22, c[0x0][0x358] ;  /* 0x0000d600ff167b82 */ /* 0x000e220000000a00 */
[C---:B------:R-:W-:Y:S01]  /*8130*/  SHF.L.U64.HI R4, R6.reuse, 0xb, R5 ;  /* 0x0000000b06047819 */ /* 0x040fe20000010205 */
[----:B------:R-:W-:Y:S01]  /*8140*/  BSSY.RECONVERGENT B3, `(.L_x_144) ;  /* 0x0000021000037945 */ /* 0x000fe20003800200 */
[----:B------:R-:W-:Y:S01]  /*8150*/  IMAD.MOV.U32 R9, RZ, RZ, R3 ;  /* 0x000000ffff097224 */ /* 0x000fe200078e0003 */
[----:B------:R-:W-:Y:S01]  /*8160*/  SHF.L.U32 R13, R6, 0xb, RZ ;  /* 0x0000000b060d7819 */ /* 0x000fe200000006ff */
[----:B------:R-:W-:Y:S01]  /*8170*/  IMAD.MOV.U32 R3, RZ, RZ, RZ ;  /* 0x000000ffff037224 */ /* 0x000fe200078e00ff */
[----:B------:R-:W-:Y:S02]  /*8180*/  IADD3 R0, PT, PT, RZ, -R14, -R15 ;  /* 0x8000000eff007210 */ /* 0x000fe40007ffe80f */
[----:B------:R-:W-:Y:S02]  /*8190*/  CS2R R16, SRZ ;  /* 0x0000000000107805 */ /* 0x000fe4000001ff00 */
[----:B------:R-:W-:-:S07]  /*81a0*/  LOP3.LUT R19, R4, 0x80000000, RZ, 0xfc, !PT ;  /* 0x8000000004137812 */ /* 0x000fce00078efcff */
.L_x_145:
[----:B------:R-:W1:Y:S01]  /*81b0*/  LDC.64 R4, c[0x4][RZ] ;  /* 0x01000000ff047b82 */ /* 0x000e620000000a00 */
[----:B0-----:R-:W-:Y:S02]  /*81c0*/  R2UR UR4, R22 ;  /* 0x00000000160472ca */ /* 0x001fe400000e0000 */
[----:B------:R-:W-:Y:S01]  /*81d0*/  R2UR UR5, R23 ;  /* 0x00000000170572ca */ /* 0x000fe200000e0000 */
[----:B-1----:R-:W-:-:S12]  /*81e0*/  IMAD.WIDE R4, R9, 0x8, R4 ;  /* 0x0000000809047825 */ /* 0x002fd800078e0204 */
[----:B------:R-:W2:Y:S01]  /*81f0*/  LDG.E.64.CONSTANT R4, desc[UR4][R4.64] ;  /* 0x0000000404047981 */ /* 0x000ea2000c1e9b00 */
[----:B------:R-:W-:Y:S01]  /*8200*/  IADD3 R0, PT, PT, R0, 0x1, RZ ;  /* 0x0000000100007810 */ /* 0x000fe20007ffe0ff */
[----:B------:R-:W-:Y:S02]  /*8210*/  VIADD R9, R9, 0x1 ;  /* 0x0000000109097836 */ /* 0x000fe40000000000 */
[----:B--2---:R-:W-:-:S04]  /*8220*/  IMAD.WIDE.U32 R6, P2, R4, R13, R16 ;  /* 0x0000000d04067225 */ /* 0x004fc80007840010 */
[----:B------:R-:W-:Y:S02]  /*8230*/  IMAD R11, R4, R19, RZ ;  /* 0x00000013040b7224 */ /* 0x000fe400078e02ff */
[CC--:B------:R-:W-:Y:S02]  /*8240*/  IMAD R16, R5.reuse, R13.reuse, RZ ;  /* 0x0000000d05107224 */ /* 0x0c0fe400078e02ff */
[----:B------:R-:W-:Y:S01]  /*8250*/  IMAD.HI.U32 R17, R5, R13, RZ ;  /* 0x0000000d05117227 */ /* 0x000fe200078e00ff */
[----:B------:R-:W-:-:S03]  /*8260*/  IADD3 R7, P0, PT, R11, R7, RZ ;  /* 0x000000070b077210 */ /* 0x000fc60007f1e0ff */
[----:B------:R-:W-:Y:S01]  /*8270*/  IMAD R11, R3, 0x8, R8 ;  /* 0x00000008030b7824 */ /* 0x000fe200078e0208 */
[----:B------:R-:W-:Y:S01]  /*8280*/  IADD3 R7, P1, PT, R16, R7, RZ ;  /* 0x0000000710077210 */ /* 0x000fe20007f3e0ff */
[----:B------:R-:W-:-:S04]  /*8290*/  IMAD.HI.U32 R16, R4, R19, RZ ;  /* 0x0000001304107227 */ /* 0x000fc800078e00ff */
[----:B------:R-:W-:Y:S01]  /*82a0*/  IMAD.X R4, RZ, RZ, R16, P2 ;  /* 0x000000ffff047224 */ /* 0x000fe200010e0610 */
[----:B------:R1:W-:Y:S01]  /*82b0*/  STL.64 [R11], R6 ;  /* 0x000000060b007387 */ /* 0x0003e20000100a00 */
[----:B------:R-:W-:-:S03]  /*82c0*/  IMAD.HI.U32 R20, R5, R19, RZ ;  /* 0x0000001305147227 */ /* 0x000fc600078e00ff */
[----:B------:R-:W-:Y:S01]  /*82d0*/  IADD3.X R4, P0, PT, R17, R4, RZ, P0, !PT ;  /* 0x0000000411047210 */ /* 0x000fe2000071e4ff */
[----:B------:R-:W-:Y:S02]  /*82e0*/  IMAD R5, R5, R19, RZ ;  /* 0x0000001305057224 */ /* 0x000fe400078e02ff */
[----:B------:R-:W-:-:S03]  /*82f0*/  VIADD R3, R3, 0x1 ;  /* 0x0000000103037836 */ /* 0x000fc60000000000 */
[----:B------:R-:W-:Y:S01]  /*8300*/  IADD3.X R16, P1, PT, R5, R4, RZ, P1, !PT ;  /* 0x0000000405107210 */ /* 0x000fe20000f3e4ff */
[----:B------:R-:W-:Y:S01]  /*8310*/  IMAD.X R4, RZ, RZ, R20, P0 ;  /* 0x000000ffff047224 */ /* 0x000fe200000e0614 */
[----:B------:R-:W-:-:S03]  /*8320*/  ISETP.NE.AND P0, PT, R0, -0xf, PT ;  /* 0xfffffff10000780c */ /* 0x000fc60003f05270 */
[----:B------:R-:W-:-:S10]  /*8330*/  IMAD.X R17, RZ, RZ, R4, P1 ;  /* 0x000000ffff117224 */ /* 0x000fd400008e0604 */
[----:B-1----:R-:W-:Y:S05]  /*8340*/  @P0 BRA `(.L_x_145) ;  /* 0xfffffffc00980947 */ /* 0x002fea000383ffff */
[----:B------:R-:W-:Y:S05]  /*8350*/  BSYNC.RECONVERGENT B3 ;  /* 0x0000000000037941 */ /* 0x000fea0003800200 */
.L_x_144:
[----:B------:R-:W-:-:S07]  /*8360*/  MOV R3, R15 ;  /* 0x0000000f00037202 */ /* 0x000fce0000000f00 */
.L_x_143:
[----:B------:R-:W-:Y:S05]  /*8370*/  BSYNC.RECONVERGENT B2 ;  /* 0x0000000000027941 */ /* 0x000fea0003800200 */
.L_x_142:
[----:B------:R-:W-:Y:S01]  /*8380*/  LOP3.LUT P0, R21, R12, 0x3f, RZ, 0xc0, !PT ;  /* 0x0000003f0c157812 */ /* 0x000fe2000780c0ff */
[----:B------:R-:W-:-:S04]  /*8390*/  IMAD.IADD R19, R14, 0x1, R3 ;  /* 0x000000010e137824 */ /* 0x000fc800078e0203 */
[----:B------:R-:W-:-:S05]  /*83a0*/  IMAD.U32 R19, R19, 0x8, R8 ;  /* 0x0000000813137824 */ /* 0x000fca00078e0008 */
[----:B------:R0:W-:Y:S04]  /*83b0*/  STL.64 [R19+-0x78], R16 ;  /* 0xffff881013007387 */ /* 0x0001e80000100a00 */
[----:B------:R-:W2:Y:S04]  /*83c0*/  @P0 LDL.64 R4, [R1+0x60] ;  /* 0x0000600001040983 */ /* 0x000ea80000100a00 */
[----:B------:R-:W3:Y:S04]  /*83d0*/  LDL.64 R14, [R1+0x68] ;  /* 0x00006800010e7983 */ /* 0x000ee80000100a00 */
[----:B------:R-:W4:Y:S01]  /*83e0*/  LDL.64 R12, [R1+0x70] ;  /* 0x00007000010c7983 */ /* 0x000f220000100a00 */
[----:B------:R-:W-:Y:S01]  /*83f0*/  @P0 LOP3.LUT R0, R21, 0x3f, RZ, 0x3c, !PT ;  /* 0x0000003f15000812 */ /* 0x000fe200078e3cff */
[----:B------:R-:W-:Y:S01]  /*8400*/  BSSY.RECONVERGENT B2, `(.L_x_146) ;  /* 0x0000034000027945 */ /* 0x000fe20003800200 */
[----:B--2---:R-:W-:-:S02]  /*8410*/  @P0 SHF.R.U64 R3, R4, 0x1, R5 ;  /* 0x0000000104030819 */ /* 0x004fc40000001205 */
[----:B------:R-:W-:Y:S02]  /*8420*/  @P0 SHF.R.U32.HI R5, RZ, 0x1, R5 ;  /* 0x00000001ff050819 */ /* 0x000fe40000011605 */
[CC--:B---3--:R-:W-:Y:S02]  /*8430*/  @P0 SHF.L.U32 R6, R14.reuse, R21.reuse, RZ ;  /* 0x000000150e060219 */ /* 0x0c8fe400000006ff */
[----:B------:R-:W-:Y:S02]  /*8440*/  @P0 SHF.R.U64 R3, R3, R0, R5 ;  /* 0x0000000003030219 */ /* 0x000fe40000001205 */
[--C-:B------:R-:W-:Y:S02]  /*8450*/  @P0 SHF.R.U32.HI R11, RZ, 0x1, R15.reuse ;  /* 0x00000001ff0b0819 */ /* 0x100fe4000001160f */
[C-C-:B------:R-:W-:Y:S02]  /*8460*/  @P0 SHF.R.U64 R9, R14.reuse, 0x1, R15.reuse ;  /* 0x000000010e090819 */ /* 0x140fe4000000120f */
[----:B------:R-:W-:-:S02]  /*8470*/  @P0 SHF.L.U64.HI R7, R14, R21, R15 ;  /* 0x000000150e070219 */ /* 0x000fc4000001020f */
[-C--:B------:R-:W-:Y:S02]  /*8480*/  @P0 SHF.R.U32.HI R4, RZ, R0.reuse, R5 ;  /* 0x00000000ff040219 */ /* 0x080fe40000011605 */
[----:B------:R-:W-:Y:S02]  /*8490*/  @P0 LOP3.LUT R14, R6, R3, RZ, 0xfc, !PT ;  /* 0x00000003060e0212 */ /* 0x000fe400078efcff */
[-C--:B----4-:R-:W-:Y:S02]  /*84a0*/  @P0 SHF.L.U32 R5, R12, R21.reuse, RZ ;  /* 0x000000150c050219 */ /* 0x090fe400000006ff */
[----:B------:R-:W-:Y:S02]  /*84b0*/  @P0 SHF.R.U64 R8, R9, R0, R11 ;  /* 0x0000000009080219 */ /* 0x000fe4000000120b */
[----:B------:R-:W-:Y:S01]  /*84c0*/  @P0 LOP3.LUT R15, R7, R4, RZ, 0xfc, !PT ;  /* 0x00000004070f0212 */ /* 0x000fe200078efcff */
[----:B------:R-:W-:Y:S01]  /*84d0*/  IMAD.SHL.U32 R7, R14, 0x4, RZ ;  /* 0x000000040e077824 */ /* 0x000fe200078e00ff */
[----:B------:R-:W-:-:S02]  /*84e0*/  @P0 SHF.L.U64.HI R3, R12, R21, R13 ;  /* 0x000000150c030219 */ /* 0x000fc4000001020d */
[----:B------:R-:W-:Y:S02]  /*84f0*/  @P0 SHF.R.U32.HI R0, RZ, R0, R11 ;  /* 0x00000000ff000219 */ /* 0x000fe4000001160b */
[----:B------:R-:W-:Y:S02]  /*8500*/  @P0 LOP3.LUT R12, R5, R8, RZ, 0xfc, !PT ;  /* 0x00000008050c0212 */ /* 0x000fe400078efcff */
[----:B------:R-:W-:Y:S02]  /*8510*/  SHF.L.U64.HI R14, R14, 0x2, R15 ;  /* 0x000000020e0e7819 */ /* 0x000fe4000001020f */
[----:B------:R-:W-:Y:S02]  /*8520*/  @P0 LOP3.LUT R13, R3, R0, RZ, 0xfc, !PT ;  /* 0x00000000030d0212 */ /* 0x000fe400078efcff */
[----:B------:R-:W-:Y:S02]  /*8530*/  SHF.L.W.U32.HI R15, R15, 0x2, R12 ;  /* 0x000000020f0f7819 */ /* 0x000fe40000010e0c */
[----:B------:R-:W-:-:S02]  /*8540*/  IADD3 RZ, P0, PT, RZ, -R7, RZ ;  /* 0x80000007ffff7210 */ /* 0x000fc40007f1e0ff */
[----:B------:R-:W-:Y:S02]  /*8550*/  LOP3.LUT R3, RZ, R14, RZ, 0x33, !PT ;  /* 0x0000000eff037212 */ /* 0x000fe400078e33ff */
[----:B------:R-:W-:Y:S02]  /*8560*/  SHF.L.W.U32.HI R0, R12, 0x2, R13 ;  /* 0x000000020c007819 */ /* 0x000fe40000010e0d */
[----:B------:R-:W-:Y:S02]  /*8570*/  LOP3.LUT R4, RZ, R15, RZ, 0x33, !PT ;  /* 0x0000000fff047212 */ /* 0x000fe400078e33ff */
[----:B------:R-:W-:Y:S02]  /*8580*/  IADD3.X R3, P0, PT, RZ, R3, RZ, P0, !PT ;  /* 0x00000003ff037210 */ /* 0x000fe4000071e4ff */
[----:B------:R-:W-:Y:S02]  /*8590*/  LOP3.LUT R5, RZ, R0, RZ, 0x33, !PT ;  /* 0x00000000ff057212 */ /* 0x000fe400078e33ff */
[----:B------:R-:W-:-:S02]  /*85a0*/  IADD3.X R4, P1, PT, RZ, R4, RZ, P0, !PT ;  /* 0x00000004ff047210 */ /* 0x000fc4000073e4ff */
[----:B------:R-:W-:-:S03]  /*85b0*/  ISETP.GT.U32.AND P2, PT, R15, -0x1, PT ;  /* 0xffffffff0f00780c */ /* 0x000fc60003f44070 */
[----:B------:R-:W-:Y:S01]  /*85c0*/  IMAD.X R5, RZ, RZ, R5, P1 ;  /* 0x000000ffff057224 */ /* 0x000fe200008e0605 */
[----:B------:R-:W-:-:S04]  /*85d0*/  ISETP.GT.AND.EX P0, PT, R0, -0x1, PT, P2 ;  /* 0xffffffff0000780c */ /* 0x000fc80003f04320 */
[----:B------:R-:W-:Y:S02]  /*85e0*/  SEL R9, R0, R5, P0 ;  /* 0x0000000500097207 */ /* 0x000fe40000000000 */
[----:B------:R-:W-:Y:S02]  /*85f0*/  SEL R8, R15, R4, P0 ;  /* 0x000000040f087207 */ /* 0x000fe40000000000 */
[----:B------:R-:W-:Y:S02]  /*8600*/  ISETP.NE.U32.AND P1, PT, R9, RZ, PT ;  /* 0x000000ff0900720c */ /* 0x000fe40003f25070 */
[----:B------:R-:W-:Y:S02]  /*8610*/  SEL R14, R14, R3, P0 ;  /* 0x000000030e0e7207 */ /* 0x000fe40000000000 */
[----:B------:R-:W-:Y:S01]  /*8620*/  SEL R4, R8, R9, !P1 ;  /* 0x0000000908047207 */ /* 0x000fe20004800000 */
[----:B------:R-:W-:-:S05]  /*8630*/  @!P0 IMAD.MOV R7, RZ, RZ, -R7 ;  /* 0x000000ffff078224 */ /* 0x000fca00078e0a07 */
[----:B------:R-:W1:Y:S02]  /*8640*/  FLO.U32 R4, R4 ;  /* 0x0000000400047300 */ /* 0x000e6400000e0000 */
[C---:B-1----:R-:W-:Y:S02]  /*8650*/  IADD3 R5, PT, PT, -R4.reuse, 0x1f, RZ ;  /* 0x0000001f04057810 */ /* 0x042fe40007ffe1ff */
[----:B------:R-:W-:Y:S02]  /*8660*/  IADD3 R6, PT, PT, -R4, 0x3f, RZ ;  /* 0x0000003f04067810 */ /* 0x000fe40007ffe1ff */
[----:B------:R-:W-:-:S04]  /*8670*/  @P1 IADD3 R6, PT, PT, R5, RZ, RZ ;  /* 0x000000ff05061210 */ /* 0x000fc80007ffe0ff */
[----:B------:R-:W-:-:S13]  /*8680*/  ISETP.NE.AND P1, PT, R6, RZ, PT ;  /* 0x000000ff0600720c */ /* 0x000fda0003f25270 */
[----:B0-----:R-:W-:Y:S05]  /*8690*/  @!P1 BRA `(.L_x_147) ;  /* 0x0000000000289947 */ /* 0x001fea0003800000 */
[C---:B------:R-:W-:Y:S02]  /*86a0*/  LOP3.LUT R3, R6.reuse, 0x3f, RZ, 0xc0, !PT ;  /* 0x0000003f06037812 */ /* 0x040fe400078ec0ff */
[--C-:B------:R-:W-:Y:S02]  /*86b0*/  SHF.R.U64 R5, R7, 0x1, R14.reuse ;  /* 0x0000000107057819 */ /* 0x100fe4000000120e */
[----:B------:R-:W-:Y:S02]  /*86c0*/  SHF.R.U32.HI R7, RZ, 0x1, R14 ;  /* 0x00000001ff077819 */ /* 0x000fe4000001160e */
[----:B------:R-:W-:Y:S02]  /*86d0*/  LOP3.LUT R4, R6, 0x3f, RZ, 0xc, !PT ;  /* 0x0000003f06047812 */ /* 0x000fe400078e0cff */
[CC--:B------:R-:W-:Y:S02]  /*86e0*/  SHF.L.U64.HI R9, R8.reuse, R3.reuse, R9 ;  /* 0x0000000308097219 */ /* 0x0c0fe40000010209 */
[----:B------:R-:W-:-:S02]  /*86f0*/  SHF.L.U32 R8, R8, R3, RZ ;  /* 0x0000000308087219 */ /* 0x000fc400000006ff */
[-CC-:B------:R-:W-:Y:S02]  /*8700*/  SHF.R.U64 R3, R5, R4.reuse, R7.reuse ;  /* 0x0000000405037219 */ /* 0x180fe40000001207 */
[----:B------:R-:W-:Y:S02]  /*8710*/  SHF.R.U32.HI R4, RZ, R4, R7 ;  /* 0x00000004ff047219 */ /* 0x000fe40000011607 */
[----:B------:R-:W-:Y:S02]  /*8720*/  LOP3.LUT R8, R8, R3, RZ, 0xfc, !PT ;  /* 0x0000000308087212 */ /* 0x000fe400078efcff */
[----:B------:R-:W-:-:S07]  /*8730*/  LOP3.LUT R9, R9, R4, RZ, 0xfc, !PT ;  /* 0x0000000409097212 */ /* 0x000fce00078efcff */
.L_x_147:
[----:B------:R-:W-:Y:S05]  /*8740*/  BSYNC.RECONVERGENT B2 ;  /* 0x0000000000027941 */ /* 0x000fea0003800200 */
.L_x_146:
[----:B------:R-:W-:Y:S01]  /*8750*/  IMAD.WIDE.U32 R14, R8, 0x2168c235, RZ ;  /* 0x2168c235080e7825 */ /* 0x000fe200078e00ff */
[----:B------:R-:W-:-:S03]  /*8760*/  SHF.R.U32.HI R13, RZ, 0x1e, R13 ;  /* 0x0000001eff0d7819 */ /* 0x000fc6000001160d */
[----:B------:R-:W-:Y:S01]  /*8770*/  IMAD.MOV.U32 R4, RZ, RZ, R15 ;  /* 0x000000ffff047224 */ /* 0x000fe200078e000f */
[----:B------:R-:W-:Y:S01]  /*8780*/  IADD3 RZ, P1, PT, R14, R14, RZ ;  /* 0x0000000e0eff7210 */ /* 0x000fe20007f3e0ff */
[----:B------:R-:W-:Y:S01]  /*8790*/  IMAD.MOV.U32 R5, RZ, RZ, RZ ;  /* 0x000000ffff057224 */ /* 0x000fe200078e00ff */
[----:B------:R-:W-:Y:S01]  /*87a0*/  LEA.HI R0, R0, R13, RZ, 0x1 ;  /* 0x0000000d00007211 */ /* 0x000fe200078f08ff */
[----:B------:R-:W-:-:S04]  /*87b0*/  IMAD.HI.U32 R3, R9, -0x36f0255e, RZ ;  /* 0xc90fdaa209037827 */ /* 0x000fc800078e00ff */
[----:B------:R-:W-:-:S04]  /*87c0*/  IMAD.WIDE.U32 R4, R8, -0x36f0255e, R4 ;  /* 0xc90fdaa208047825 */ /* 0x000fc800078e0004 */
[----:B------:R-:W-:-:S04]  /*87d0*/  IMAD.WIDE.U32 R4, P2, R9, 0x2168c235, R4 ;  /* 0x2168c23509047825 */ /* 0x000fc80007840004 */
[----:B------:R-:W-:Y:S01]  /*87e0*/  IMAD R9, R9, -0x36f0255e, RZ ;  /* 0xc90fdaa209097824 */ /* 0x000fe200078e02ff */
[----:B------:R-:W-:Y:S01]  /*87f0*/  IADD3.X RZ, P1, PT, R4, R4, RZ, P1, !PT ;  /* 0x0000000404ff7210 */ /* 0x000fe20000f3e4ff */
[----:B------:R-:W-:-:S03]  /*8800*/  IMAD.X R3, RZ, RZ, R3, P2 ;  /* 0x000000ffff037224 */ /* 0x000fc600010e0603 */
[----:B------:R-:W-:-:S04]  /*8810*/  IADD3 R5, P2, PT, R9, R5, RZ ;  /* 0x0000000509057210 */ /* 0x000fc80007f5e0ff */
[----:B------:R-:W-:Y:S02]  /*8820*/  IADD3.X R3, PT, PT, RZ, R3, RZ, P2, !PT ;  /* 0x00000003ff037210 */ /* 0x000fe400017fe4ff */
[C---:B------:R-:W-:Y:S02]  /*8830*/  ISETP.GT.U32.AND P3, PT, R5.reuse, RZ, PT ;  /* 0x000000ff0500720c */ /* 0x040fe40003f64070 */
[----:B------:R-:W-:Y:S02]  /*8840*/  IADD3.X R4, P2, PT, R5, R5, RZ, P1, !PT ;  /* 0x0000000505047210 */ /* 0x000fe40000f5e4ff */
[----:B------:R-:W-:-:S03]  /*8850*/  ISETP.GT.AND.EX P1, PT, R3, RZ, PT, P3 ;  /* 0x000000ff0300720c */ /* 0x000fc60003f24330 */
[----:B------:R-:W-:Y:S01]  /*8860*/  IMAD.X R8, R3, 0x1, R3, P2 ;  /* 0x0000000103087824 */ /* 0x000fe200010e0603 */
[----:B------:R-:W-:Y:S02]  /*8870*/  SEL R5, R4, R5, P1 ;  /* 0x0000000504057207 */ /* 0x000fe40000800000 */
[----:B------:R-:W-:Y:S02]  /*8880*/  SEL R7, RZ, 0xffffffff, !P1 ;  /* 0xffffffffff077807 */ /* 0x000fe40004800000 */
[----:B------:R-:W-:Y:S02]  /*8890*/  SEL R8, R8, R3, P1 ;  /* 0x0000000308087207 */ /* 0x000fe40000800000 */
[----:B------:R-:W-:Y:S01]  /*88a0*/  IADD3 R5, P2, PT, R5, 0x1, RZ ;  /* 0x0000000105057810 */ /* 0x000fe20007f5e0ff */
[----:B------:R-:W-:Y:S01]  /*88b0*/  IMAD.IADD R4, R7, 0x1, -R6 ;  /* 0x0000000107047824 */ /* 0x000fe200078e0a06 */
[----:B------:R-:W-:-:S03]  /*88c0*/  LOP3.LUT P1, R3, R10, 0x80000000, RZ, 0xc0, !PT ;  /* 0x800000000a037812 */ /* 0x000fc6000782c0ff */
[----:B------:R-:W-:Y:S01]  /*88d0*/  IMAD.X R8, RZ, RZ, R8, P2 ;  /* 0x000000ffff087224 */ /* 0x000fe200010e0608 */
[----:B------:R-:W-:Y:S01]  /*88e0*/  @!P0 LOP3.LUT R3, R3, 0x80000000, RZ, 0x3c, !PT ;  /* 0x8000000003038812 */ /* 0x000fe200078e3cff */
[----:B------:R-:W-:-:S03]  /*88f0*/  IMAD.SHL.U32 R4, R4, 0x100000, RZ ;  /* 0x0010000004047824 */ /* 0x000fc600078e00ff */
[----:B------:R-:W-:-:S04]  /*8900*/  SHF.R.U64 R5, R5, 0xa, R8 ;  /* 0x0000000a05057819 */ /* 0x000fc80000001208 */
[----:B------:R-:W-:Y:S02]  /*8910*/  IADD3 R5, P2, PT, R5, 0x1, RZ ;  /* 0x0000000105057810 */ /* 0x000fe40007f5e0ff */
[----:B------:R-:W-:Y:S02]  /*8920*/  @P1 IADD3 R0, PT, PT, -R0, RZ, RZ ;  /* 0x000000ff00001210 */ /* 0x000fe40007ffe1ff */
[----:B------:R-:W-:-:S04]  /*8930*/  LEA.HI.X R8, R8, RZ, RZ, 0x16, P2 ;  /* 0x000000ff08087211 */ /* 0x000fc800010fb4ff */
[--C-:B------:R-:W-:Y:S02]  /*8940*/  SHF.R.U64 R5, R5, 0x1, R8.reuse ;  /* 0x0000000105057819 */ /* 0x100fe40000001208 */
[----:B------:R-:W-:Y:S02]  /*8950*/  SHF.R.U32.HI R7, RZ, 0x1, R8 ;  /* 0x00000001ff077819 */ /* 0x000fe40000011608 */
[----:B------:R-:W-:-:S04]  /*8960*/  IADD3 R6, P2, P3, RZ, RZ, R5 ;  /* 0x000000ffff067210 */ /* 0x000fc80007b5e005 */
[----:B------:R-:W-:-:S04]  /*8970*/  IADD3.X R4, PT, PT, R4, 0x3fe00000, R7, P2, P3 ;  /* 0x3fe0000004047810 */ /* 0x000fc800017e6407 */
[----:B------:R-:W-:-:S07]  /*8980*/  LOP3.LUT R5, R4, R3, RZ, 0xfc, !PT ;  /* 0x0000000304057212 */ /* 0x000fce00078efcff */
.L_x_141:
[----:B------:R-:W-:Y:S02]  /*8990*/  IMAD.MOV.U32 R4, RZ, RZ, R6 ;  /* 0x000000ffff047224 */ /* 0x000fe400078e0006 */
[----:B------:R-:W-:Y:S02]  /*89a0*/  IMAD.MOV.U32 R6, RZ, RZ, R18 ;  /* 0x000000ffff067224 */ /* 0x000fe400078e0012 */
[----:B------:R-:W-:-:S04]  /*89b0*/  IMAD.MOV.U32 R7, RZ, RZ, 0x0 ;  /* 0x00000000ff077424 */ /* 0x000fc800078e00ff */
[----:B------:R-:W-:Y:S05]  /*89c0*/  RET.REL.NODEC R6 `(_Z10render_gpu4vec3S_P8triangleP6uchar4iidS_S_iiS3_) ;  /* 0xffffff74068c7950 */ /* 0x000fea0003c3ffff */
.L_x_148:
        /* <DEDUP_REMOVED lines=11> */
.L_x_154:


//--------------------- .nv.global.init           --------------------------
	.section	.nv.global.init,"aw",@progbits
	.align	8
.nv.global.init:
	.type		__cudart_i2opi_d,@object
	.size		__cudart_i2opi_d,(.L_0 - __cudart_i2opi_d)
__cudart_i2opi_d:
        /* <DEDUP_REMOVED lines=9> */
.L_0:


//--------------------- .nv.shared.reserved.0     --------------------------
	.section	.nv.shared.reserved.0,"aw",@nobits
	.weak		__nv_reservedSMEM_offset_0_alias
	.size		__nv_reservedSMEM_offset_0_alias, 0, 64
	.other		__nv_reservedSMEM_offset_0_alias,@"STO_CUDA_RESERVED_SHARED STV_DEFAULT"
__nv_reservedSMEM_offset_0_alias:
	.zero		0
	.zero		64


//--------------------- .nv.constant0._Z13smoothing_gpuP6uchar4S0_iii --------------------------
	.section	.nv.constant0._Z13smoothing_gpuP6uchar4S0_iii,"a",@progbits
	.sectionflags	@""
	.align	4
.nv.constant0._Z13smoothing_gpuP6uchar4S0_iii:
	.zero		924


//--------------------- .nv.constant0._Z10render_gpu4vec3S_P8triangleP6uchar4iidS_S_iiS3_ --------------------------
	.section	.nv.constant0._Z10render_gpu4vec3S_P8triangleP6uchar4iidS_S_iiS3_,"a",@progbits
	.sectionflags	@""
	.align	4
.nv.constant0._Z10render_gpu4vec3S_P8triangleP6uchar4iidS_S_iiS3_:
	.zero		1040


//--------------------- SYMBOLS --------------------------

	.type		.nv.reservedSmem.offset0,@object
	.size		.nv.reservedSmem.offset0,0x4
